// auto-generated by cutlass_sweep.conv — config: {"arch": "sm_100", "cluster_m": 1, "cluster_n": 1, "conv_kind": "dgrad", "dtype": "bf16", "ndim": 2, "tile_k": 64, "tile_m": 128, "tile_n": 64}
#include "cutlass/cutlass.h"
#include "cute/tensor.hpp"
#include "cutlass/kernel_hardware_info.hpp"
#include "cutlass/conv/convolution.h"
#include "cutlass/conv/dispatch_policy.hpp"
#include "cutlass/conv/collective/collective_builder.hpp"
#include "cutlass/conv/kernel/conv_universal.hpp"
#include "cutlass/conv/device/conv_universal_adapter.hpp"
#include "cutlass/epilogue/collective/collective_builder.hpp"

using namespace cute;
using Elem = cutlass::bfloat16_t;
using Acc  = float;
using LayoutAB = cutlass::layout::TensorNHWC;
using LayoutC  = cutlass::layout::TensorNHWC;
constexpr auto ConvOp = cutlass::conv::Operator::kDgrad;
using TileShape    = Shape<_128, _64, Shape<_64>>;
using ClusterShape = Shape<_1, _1, _1>;

using CollectiveEpilogue = typename cutlass::epilogue::collective::CollectiveBuilder<
    cutlass::arch::Sm100, cutlass::arch::OpClassTensorOp,
    TileShape, ClusterShape,
    cutlass::epilogue::collective::EpilogueTileAuto,
    Acc, Acc,
    Elem, LayoutC, 128 / cutlass::sizeof_bits<Elem>::value,
    Elem, LayoutC, 128 / cutlass::sizeof_bits<Elem>::value,
    cutlass::epilogue::collective::EpilogueScheduleAuto
  >::CollectiveOp;

using CollectiveMainloop = typename cutlass::conv::collective::CollectiveBuilder<
    cutlass::arch::Sm100, cutlass::arch::OpClassTensorOp, ConvOp,
    Elem, LayoutAB, 128 / cutlass::sizeof_bits<Elem>::value,
    Elem, LayoutAB, 128 / cutlass::sizeof_bits<Elem>::value,
    Acc,
    TileShape, ClusterShape,
    cutlass::conv::collective::StageCountAutoCarveout<
        static_cast<int>(sizeof(typename CollectiveEpilogue::SharedStorage))>,
    cutlass::conv::collective::KernelScheduleAuto
  >::CollectiveOp;

using ProblemShape = cutlass::conv::ConvProblemShape<
    ConvOp, CollectiveMainloop::DispatchPolicy::NumSpatialDimensions>;
using ConvKernel = cutlass::conv::kernel::ConvUniversal<
    ProblemShape, CollectiveMainloop, CollectiveEpilogue>;
using Conv = cutlass::conv::device::ConvUniversalAdapter<ConvKernel>;

auto* _anchor = &cutlass::device_kernel<ConvKernel>;


// ===== COMPILED SASS (sm_100a) =====

	.target	sm_100a

	.elftype	@"ET_EXEC"


//--------------------- .note.nv.tkinfo           --------------------------
	.section	.note.nv.tkinfo,"",@"SHT_NOTE"
	.sectionflags	@"SHF_NOTE_NV_TKINFO"
	.tkinfo
        /*0018*/ 	.word	0x00000002
        /*0030*/ 	.string	""
        /*0030*/ 	.string	"ptxas"
        /*0030*/ 	.string	"Cuda compilation tools, release 13.0, V13.0.88"
        /*0030*/ 	.string	"Build cuda_13.0.r13.0/compiler.36424714_0"
        /*0030*/ 	.string	"-arch sm_100a -m 64 "



//--------------------- .note.nv.cuinfo           --------------------------
	.section	.note.nv.cuinfo,"",@"SHT_NOTE"
	.sectionflags	@"SHF_NOTE_NV_CUINFO"
        /*0018*/ 	.short	0x0002
        /*001a*/ 	.short	0x0064
        /*001c*/ 	.short	0x0082
	.zero		2


//--------------------- .nv.info                  --------------------------
	.section	.nv.info,"",@"SHT_CUDA_INFO"
	.align	4


	//----- nvinfo : EIATTR_REGCOUNT
	.align		4
        /*0000*/ 	.byte	0x04, 0x2f
        /*0002*/ 	.short	(.L_19 - .L_18)
	.align		4
.L_18:
        /*0004*/ 	.word	index@(_ZN7cutlass13device_kernelINS_4conv6kernel13ConvUniversalINS1_16ConvProblemShapeILNS1_8OperatorE1ELi2EEENS1_10collective14CollectiveConvINS1_47MainloopSm100TmaUmmaWarpSpecializedImplicitGemmILS5_1ELi8ELi2ELi1ELi2EN4cute5tupleIJNSA_1CILi1EEESD_SD_EEEEENSB_IJNSC_ILi128EEENSC_ILi64EEENSB_IJSH_EEEEEENS_10bfloat16_tESK_NSA_8TiledMMAINSA_8MMA_AtomIJNSA_20SM100_MMA_F16BF16_SSISK_SK_fLi128ELi64ELNSA_4UMMA5MajorE0ELSP_1ELNSO_7ScaleInE0ELSQ_0EEEEEENSA_6LayoutISE_NSB_IJNSC_ILi0EEESU_SU_EEEEENSB_IJNSA_10UnderscoreESX_SX_EEEEENS7_6detail27Sm100ImplicitGemmTileTraitsINSA_20SM90_TMA_LOAD_IM2COLENSA_14ComposedLayoutINSA_7SwizzleILi3ELi4ELi3EEENSA_18smem_ptr_flag_bitsILi16EEENST_INSB_IJNSC_ILi8EEESH_EEENSB_IJSH_SD_EEEEEEEvEENS11_INSA_13SM90_TMA_LOADENS13_IS15_S17_NST_INSB_IJSH_S18_EEENSB_IJSD_SH_EEEEEEEvEEEENS_8epilogue10collective18CollectiveEpilogueINS1L_23Sm100TmaWarpSpecializedILi3ELi2ELi32ELb1ELb0EEEJSJ_NSB_IJNST_ISG_SD_EENST_INSC_ILi32EEESD_EEEEESK_NSB_IJNSB_IJlllEEESD_SU_EEESK_S1V_NS1L_6fusion15FusionCallbacksIS1P_NS1W_17LinearCombinationISK_fSK_fLNS_15FloatRoundStyleE2EEESJ_S1T_JEEENSA_5SM1004TMEM4LOAD26SM100_TMEM_LOAD_32dp32b32xES12_NS13_INS14_ILi2ELi4ELi3EEES17_NST_INSB_IJS18_S1R_EEENSB_IJS1R_SD_EEEEEEENSA_39AutoVectorizingCopyWithAssumedAlignmentILi128EEENSA_21SM90_TMA_STORE_IM2COLES2A_S2C_S2C_EEEvvEEEEvNT_6ParamsE)
        /*0008*/ 	.word	0x00000078


	//----- nvinfo : EIATTR_FRAME_SIZE
	.align		4
.L_19:
        /*000c*/ 	.byte	0x04, 0x11
        /*000e*/ 	.short	(.L_21 - .L_20)
	.align		4
.L_20:
        /*0010*/ 	.word	index@($__internal_2_$__cuda_sm10x_tcgen05_guardrail_trap_unallocated_columns_being_dealloced)
        /*0014*/ 	.word	0x00000008


	//----- nvinfo : EIATTR_FRAME_SIZE
	.align		4
.L_21:
        /*0018*/ 	.byte	0x04, 0x11
        /*001a*/ 	.short	(.L_23 - .L_22)
	.align		4
.L_22:
        /*001c*/ 	.word	index@($__internal_1_$__cuda_sm10x_tcgen05_guardrail_trap_phase_invalid_during_alloc)
        /*0020*/ 	.word	0x00000008


	//----- nvinfo : EIATTR_FRAME_SIZE
	.align		4
.L_23:
        /*0024*/ 	.byte	0x04, 0x11
        /*0026*/ 	.short	(.L_25 - .L_24)
	.align		4
.L_24:
        /*0028*/ 	.word	index@($__internal_0_$__cuda_sm10x_tcgen05_guardrail_trap_col_being_dealloced_not_returned_by_alloc)
        /*002c*/ 	.word	0x00000008


	//----- nvinfo : EIATTR_FRAME_SIZE
	.align		4
.L_25:
        /*0030*/ 	.byte	0x04, 0x11
        /*0032*/ 	.short	(.L_27 - .L_26)
	.align		4
.L_26:
        /*0034*/ 	.word	index@(_ZN7cutlass13device_kernelINS_4conv6kernel13ConvUniversalINS1_16ConvProblemShapeILNS1_8OperatorE1ELi2EEENS1_10collective14CollectiveConvINS1_47MainloopSm100TmaUmmaWarpSpecializedImplicitGemmILS5_1ELi8ELi2ELi1ELi2EN4cute5tupleIJNSA_1CILi1EEESD_SD_EEEEENSB_IJNSC_ILi128EEENSC_ILi64EEENSB_IJSH_EEEEEENS_10bfloat16_tESK_NSA_8TiledMMAINSA_8MMA_AtomIJNSA_20SM100_MMA_F16BF16_SSISK_SK_fLi128ELi64ELNSA_4UMMA5MajorE0ELSP_1ELNSO_7ScaleInE0ELSQ_0EEEEEENSA_6LayoutISE_NSB_IJNSC_ILi0EEESU_SU_EEEEENSB_IJNSA_10UnderscoreESX_SX_EEEEENS7_6detail27Sm100ImplicitGemmTileTraitsINSA_20SM90_TMA_LOAD_IM2COLENSA_14ComposedLayoutINSA_7SwizzleILi3ELi4ELi3EEENSA_18smem_ptr_flag_bitsILi16EEENST_INSB_IJNSC_ILi8EEESH_EEENSB_IJSH_SD_EEEEEEEvEENS11_INSA_13SM90_TMA_LOADENS13_IS15_S17_NST_INSB_IJSH_S18_EEENSB_IJSD_SH_EEEEEEEvEEEENS_8epilogue10collective18CollectiveEpilogueINS1L_23Sm100TmaWarpSpecializedILi3ELi2ELi32ELb1ELb0EEEJSJ_NSB_IJNST_ISG_SD_EENST_INSC_ILi32EEESD_EEEEESK_NSB_IJNSB_IJlllEEESD_SU_EEESK_S1V_NS1L_6fusion15FusionCallbacksIS1P_NS1W_17LinearCombinationISK_fSK_fLNS_15FloatRoundStyleE2EEESJ_S1T_JEEENSA_5SM1004TMEM4LOAD26SM100_TMEM_LOAD_32dp32b32xES12_NS13_INS14_ILi2ELi4ELi3EEES17_NST_INSB_IJS18_S1R_EEENSB_IJS1R_SD_EEEEEEENSA_39AutoVectorizingCopyWithAssumedAlignmentILi128EEENSA_21SM90_TMA_STORE_IM2COLES2A_S2C_S2C_EEEvvEEEEvNT_6ParamsE)
        /*0038*/ 	.word	0x00000008


	//----- nvinfo : EIATTR_MIN_STACK_SIZE
	.align		4
.L_27:
        /*003c*/ 	.byte	0x04, 0x12
        /*003e*/ 	.short	(.L_29 - .L_28)
	.align		4
.L_28:
        /*0040*/ 	.word	index@(_ZN7cutlass13device_kernelINS_4conv6kernel13ConvUniversalINS1_16ConvProblemShapeILNS1_8OperatorE1ELi2EEENS1_10collective14CollectiveConvINS1_47MainloopSm100TmaUmmaWarpSpecializedImplicitGemmILS5_1ELi8ELi2ELi1ELi2EN4cute5tupleIJNSA_1CILi1EEESD_SD_EEEEENSB_IJNSC_ILi128EEENSC_ILi64EEENSB_IJSH_EEEEEENS_10bfloat16_tESK_NSA_8TiledMMAINSA_8MMA_AtomIJNSA_20SM100_MMA_F16BF16_SSISK_SK_fLi128ELi64ELNSA_4UMMA5MajorE0ELSP_1ELNSO_7ScaleInE0ELSQ_0EEEEEENSA_6LayoutISE_NSB_IJNSC_ILi0EEESU_SU_EEEEENSB_IJNSA_10UnderscoreESX_SX_EEEEENS7_6detail27Sm100ImplicitGemmTileTraitsINSA_20SM90_TMA_LOAD_IM2COLENSA_14ComposedLayoutINSA_7SwizzleILi3ELi4ELi3EEENSA_18smem_ptr_flag_bitsILi16EEENST_INSB_IJNSC_ILi8EEESH_EEENSB_IJSH_SD_EEEEEEEvEENS11_INSA_13SM90_TMA_LOADENS13_IS15_S17_NST_INSB_IJSH_S18_EEENSB_IJSD_SH_EEEEEEEvEEEENS_8epilogue10collective18CollectiveEpilogueINS1L_23Sm100TmaWarpSpecializedILi3ELi2ELi32ELb1ELb0EEEJSJ_NSB_IJNST_ISG_SD_EENST_INSC_ILi32EEESD_EEEEESK_NSB_IJNSB_IJlllEEESD_SU_EEESK_S1V_NS1L_6fusion15FusionCallbacksIS1P_NS1W_17LinearCombinationISK_fSK_fLNS_15FloatRoundStyleE2EEESJ_S1T_JEEENSA_5SM1004TMEM4LOAD26SM100_TMEM_LOAD_32dp32b32xES12_NS13_INS14_ILi2ELi4ELi3EEES17_NST_INSB_IJS18_S1R_EEENSB_IJS1R_SD_EEEEEEENSA_39AutoVectorizingCopyWithAssumedAlignmentILi128EEENSA_21SM90_TMA_STORE_IM2COLES2A_S2C_S2C_EEEvvEEEEvNT_6ParamsE)
        /*0044*/ 	.word	0x00000008
.L_29:


//--------------------- .nv.compat                --------------------------
	.section	.nv.compat,"",@"SHT_CUDA_COMPAT_INFO"
	.align	4
        /*0000*/ 	.byte	0x02, 0x09, 0x01, 0x00, 0x02, 0x02, 0x02, 0x00, 0x02, 0x05, 0x05, 0x00, 0x03, 0x07, 0x01, 0x01
        /*0010*/ 	.byte	0x02, 0x03, 0x01, 0x00, 0x02, 0x06, 0x01, 0x00, 0x04, 0x0b, 0x08, 0x00, 0x09, 0x00, 0x00, 0x00
        /*0020*/ 	.byte	0x00, 0x00, 0x00, 0x00


//--------------------- .nv.info._ZN7cutlass13device_kernelINS_4conv6kernel13ConvUniversalINS1_16ConvProblemShapeILNS1_8OperatorE1ELi2EEENS1_10collective14CollectiveConvINS1_47MainloopSm100TmaUmmaWarpSpecializedImplicitGemmILS5_1ELi8ELi2ELi1ELi2EN4cute5tupleIJNSA_1CILi1EEESD_SD_EEEEENSB_IJNSC_ILi128EEENSC_ILi64EEENSB_IJSH_EEEEEENS_10bfloat16_tESK_NSA_8TiledMMAINSA_8MMA_AtomIJNSA_20SM100_MMA_F16BF16_SSISK_SK_fLi128ELi64ELNSA_4UMMA5MajorE0ELSP_1ELNSO_7ScaleInE0ELSQ_0EEEEEENSA_6LayoutISE_NSB_IJNSC_ILi0EEESU_SU_EEEEENSB_IJNSA_10UnderscoreESX_SX_EEEEENS7_6detail27Sm100ImplicitGemmTileTraitsINSA_20SM90_TMA_LOAD_IM2COLENSA_14ComposedLayoutINSA_7SwizzleILi3ELi4ELi3EEENSA_18smem_ptr_flag_bitsILi16EEENST_INSB_IJNSC_ILi8EEESH_EEENSB_IJSH_SD_EEEEEEEvEENS11_INSA_13SM90_TMA_LOADENS13_IS15_S17_NST_INSB_IJSH_S18_EEENSB_IJSD_SH_EEEEEEEvEEEENS_8epilogue10collective18CollectiveEpilogueINS1L_23Sm100TmaWarpSpecializedILi3ELi2ELi32ELb1ELb0EEEJSJ_NSB_IJNST_ISG_SD_EENST_INSC_ILi32EEESD_EEEEESK_NSB_IJNSB_IJlllEEESD_SU_EEESK_S1V_NS1L_6fusion15FusionCallbacksIS1P_NS1W_17LinearCombinationISK_fSK_fLNS_15FloatRoundStyleE2EEESJ_S1T_JEEENSA_5SM1004TMEM4LOAD26SM100_TMEM_LOAD_32dp32b32xES12_NS13_INS14_ILi2ELi4ELi3EEES17_NST_INSB_IJS18_S1R_EEENSB_IJS1R_SD_EEEEEEENSA_39AutoVectorizingCopyWithAssumedAlignmentILi128EEENSA_21SM90_TMA_STORE_IM2COLES2A_S2C_S2C_EEEvvEEEEvNT_6ParamsE --------------------------
	.section	.nv.info._ZN7cutlass13device_kernelINS_4conv6kernel13ConvUniversalINS1_16ConvProblemShapeILNS1_8OperatorE1ELi2EEENS1_10collective14CollectiveConvINS1_47MainloopSm100TmaUmmaWarpSpecializedImplicitGemmILS5_1ELi8ELi2ELi1ELi2EN4cute5tupleIJNSA_1CILi1EEESD_SD_EEEEENSB_IJNSC_ILi128EEENSC_ILi64EEENSB_IJSH_EEEEEENS_10bfloat16_tESK_NSA_8TiledMMAINSA_8MMA_AtomIJNSA_20SM100_MMA_F16BF16_SSISK_SK_fLi128ELi64ELNSA_4UMMA5MajorE0ELSP_1ELNSO_7ScaleInE0ELSQ_0EEEEEENSA_6LayoutISE_NSB_IJNSC_ILi0EEESU_SU_EEEEENSB_IJNSA_10UnderscoreESX_SX_EEEEENS7_6detail27Sm100ImplicitGemmTileTraitsINSA_20SM90_TMA_LOAD_IM2COLENSA_14ComposedLayoutINSA_7SwizzleILi3ELi4ELi3EEENSA_18smem_ptr_flag_bitsILi16EEENST_INSB_IJNSC_ILi8EEESH_EEENSB_IJSH_SD_EEEEEEEvEENS11_INSA_13SM90_TMA_LOADENS13_IS15_S17_NST_INSB_IJSH_S18_EEENSB_IJSD_SH_EEEEEEEvEEEENS_8epilogue10collective18CollectiveEpilogueINS1L_23Sm100TmaWarpSpecializedILi3ELi2ELi32ELb1ELb0EEEJSJ_NSB_IJNST_ISG_SD_EENST_INSC_ILi32EEESD_EEEEESK_NSB_IJNSB_IJlllEEESD_SU_EEESK_S1V_NS1L_6fusion15FusionCallbacksIS1P_NS1W_17LinearCombinationISK_fSK_fLNS_15FloatRoundStyleE2EEESJ_S1T_JEEENSA_5SM1004TMEM4LOAD26SM100_TMEM_LOAD_32dp32b32xES12_NS13_INS14_ILi2ELi4ELi3EEES17_NST_INSB_IJS18_S1R_EEENSB_IJS1R_SD_EEEEEEENSA_39AutoVectorizingCopyWithAssumedAlignmentILi128EEENSA_21SM90_TMA_STORE_IM2COLES2A_S2C_S2C_EEEvvEEEEvNT_6ParamsE,"",@"SHT_CUDA_INFO"
	.sectionflags	@""
	.align	4


	//----- nvinfo : EIATTR_CUDA_API_VERSION
	.align		4
        /*0000*/ 	.byte	0x04, 0x37
        /*0002*/ 	.short	(.L_31 - .L_30)
.L_30:
        /*0004*/ 	.word	0x00000082


	//----- nvinfo : EIATTR_KPARAM_INFO
	.align		4
.L_31:
        /*0008*/ 	.byte	0x04, 0x17
        /*000a*/ 	.short	(.L_33 - .L_32)
.L_32:
        /*000c*/ 	.word	0x00000000
        /*0010*/ 	.short	0x0000
        /*0012*/ 	.short	0x0000
        /*0014*/ 	.byte	0x00, 0xf0, 0x01, 0x20


	//----- nvinfo : EIATTR_AT_ENTRY_FRAGMENTS
	.align		4
.L_33:
        /*0018*/ 	.byte	0x04, 0x4f
        /*001a*/ 	.short	(.L_35 - .L_34)


	//   ....[0]....
.L_34:
        /*001c*/ 	.word	0x00000006


	//----- nvinfo : EIATTR_RESERVED_SMEM_USED
	.align		4
.L_35:
        /*0020*/ 	.byte	0x01, 0x41
	.zero		2


	//----- nvinfo : EIATTR_SPARSE_MMA_MASK
	.align		4
        /*0024*/ 	.byte	0x03, 0x50
        /*0026*/ 	.short	0x0000


	//----- nvinfo : EIATTR_TCGEN05_1CTA_USED
	.align		4
        /*0028*/ 	.byte	0x01, 0x51
	.zero		2


	//----- nvinfo : EIATTR_MAXREG_COUNT
	.align		4
        /*002c*/ 	.byte	0x03, 0x1b
        /*002e*/ 	.short	0x00ff


	//----- nvinfo : EIATTR_NUM_BARRIERS
	.align		4
        /*0030*/ 	.byte	0x02, 0x4c
        /*0032*/ 	.byte	0x07
	.zero		1


	//----- nvinfo : EIATTR_EXTERNS
	.align		4
        /*0034*/ 	.byte	0x04, 0x0f
        /*0036*/ 	.short	(.L_37 - .L_36)


	//   ....[0]....
	.align		4
.L_36:
        /*0038*/ 	.word	index@(__assertfail)


	//----- nvinfo : EIATTR_MERCURY_ISA_VERSION
	.align		4
.L_37:
        /*003c*/ 	.byte	0x03, 0x5f
        /*003e*/ 	.short	0x0101


	//----- nvinfo : EIATTR_INT_WARP_WIDE_INSTR_OFFSETS
	.align		4
        /*0040*/ 	.byte	0x04, 0x31
        /*0042*/ 	.short	(.L_39 - .L_38)


	//   ....[0]....
.L_38:
        /*0044*/ 	.word	0x00003ba0


	//   ....[1]....
        /*0048*/ 	.word	0x00003bc0


	//   ....[2]....
        /*004c*/ 	.word	0x00003bf0


	//   ....[3]....
        /*0050*/ 	.word	0x00004650


	//   ....[4]....
        /*0054*/ 	.word	0x000046c0


	//   ....[5]....
        /*0058*/ 	.word	0x00004900


	//   ....[6]....
        /*005c*/ 	.word	0x00004930


	//----- nvinfo : EIATTR_COOP_GROUP_MASK_REGIDS
	.align		4
.L_39:
        /*0060*/ 	.byte	0x04, 0x29
        /*0062*/ 	.short	(.L_41 - .L_40)


	//   ....[0]....
.L_40:
        /*0064*/ 	.word	0xffffffff


	//   ....[1]....
        /*0068*/ 	.word	0xffffffff


	//   ....[2]....
        /*006c*/ 	.word	0xffffffff


	//   ....[3]....
        /*0070*/ 	.word	0xffffffff


	//   ....[4]....
        /*0074*/ 	.word	0xffffffff


	//   ....[5]....
        /*0078*/ 	.word	0xffffffff


	//   ....[6]....
        /*007c*/ 	.word	0xffffffff


	//   ....[7]....
        /*0080*/ 	.word	0xffffffff


	//   ....[8]....
        /*0084*/ 	.word	0xffffffff


	//   ....[9]....
        /*0088*/ 	.word	0xffffffff


	//   ....[10]....
        /*008c*/ 	.word	0xffffffff


	//   ....[11]....
        /*0090*/ 	.word	0xffffffff


	//----- nvinfo : EIATTR_COOP_GROUP_INSTR_OFFSETS
	.align		4
.L_41:
        /*0094*/ 	.byte	0x04, 0x28
        /*0096*/ 	.short	(.L_43 - .L_42)


	//   ....[0]....
.L_42:
        /*0098*/ 	.word	0x000000a0


	//   ....[1]....
        /*009c*/ 	.word	0x00000510


	//   ....[2]....
        /*00a0*/ 	.word	0x00000700


	//   ....[3]....
        /*00a4*/ 	.word	0x00000880


	//   ....[4]....
        /*00a8*/ 	.word	0x00000980


	//   ....[5]....
        /*00ac*/ 	.word	0x00000ad0


	//   ....[6]....
        /*00b0*/ 	.word	0x00002170


	//   ....[7]....
        /*00b4*/ 	.word	0x00002f20


	//   ....[8]....
        /*00b8*/ 	.word	0x00003130


	//   ....[9]....
        /*00bc*/ 	.word	0x00003160


	//   ....[10]....
        /*00c0*/ 	.word	0x00003a80


	//   ....[11]....
        /*00c4*/ 	.word	0x00003cc0


	//----- nvinfo : EIATTR_VRC_CTA_INIT_COUNT
	.align		4
.L_43:
        /*00c8*/ 	.byte	0x02, 0x4a
        /*00ca*/ 	.byte	0x80
	.zero		1


	//----- nvinfo : EIATTR_SYSCALL_OFFSETS
	.align		4
        /*00cc*/ 	.byte	0x04, 0x46
        /*00ce*/ 	.short	(.L_45 - .L_44)


	//   ....[0]....
.L_44:
        /*00d0*/ 	.word	0x000055f0


	//   ....[1]....
        /*00d4*/ 	.word	0x000056e0


	//   ....[2]....
        /*00d8*/ 	.word	0x00005f50


	//   ....[3]....
        /*00dc*/ 	.word	0x00006c50


	//----- nvinfo : EIATTR_MBARRIER_INSTR_OFFSETS
	.align		4
.L_45:
        /*00e0*/ 	.byte	0x04, 0x39
        /*00e2*/ 	.short	(.L_47 - .L_46)


	//   ....[0]....
.L_46:
        /*00e4*/ 	.word	0x000005f0
        /*00e8*/ 	.word	0x000000ff
        /*00ec*/ 	.word	0x00000000
        /*00f0*/ 	.short	0x0100
        /*00f2*/ 	.byte	0x05
	.zero		1


	//   ....[1]....
        /*00f4*/ 	.word	0x00000600
        /*00f8*/ 	.word	0x000000ff
        /*00fc*/ 	.word	0x00000040
        /*0100*/ 	.short	0x0100
        /*0102*/ 	.byte	0x05
	.zero		1


	//   ....[2]....
        /*0104*/ 	.word	0x00000610
        /*0108*/ 	.word	0x000000ff
        /*010c*/ 	.word	0x00000008
        /*0110*/ 	.short	0x0100
        /*0112*/ 	.byte	0x05
	.zero		1


	//   ....[3]....
        /*0114*/ 	.word	0x00000620
        /*0118*/ 	.word	0x000000ff
        /*011c*/ 	.word	0x00000048
        /*0120*/ 	.short	0x0100
        /*0122*/ 	.byte	0x05
	.zero		1


	//   ....[4]....
        /*0124*/ 	.word	0x00000630
        /*0128*/ 	.word	0x000000ff
        /*012c*/ 	.word	0x00000010
        /*0130*/ 	.short	0x0100
        /*0132*/ 	.byte	0x05
	.zero		1


	//   ....[5]....
        /*0134*/ 	.word	0x00000640
        /*0138*/ 	.word	0x000000ff
        /*013c*/ 	.word	0x00000050
        /*0140*/ 	.short	0x0100
        /*0142*/ 	.byte	0x05
	.zero		1


	//   ....[6]....
        /*0144*/ 	.word	0x00000650
        /*0148*/ 	.word	0x000000ff
        /*014c*/ 	.word	0x00000018
        /*0150*/ 	.short	0x0100
        /*0152*/ 	.byte	0x05
	.zero		1


	//   ....[7]....
        /*0154*/ 	.word	0x00000660
        /*0158*/ 	.word	0x000000ff
        /*015c*/ 	.word	0x00000058
        /*0160*/ 	.short	0x0100
        /*0162*/ 	.byte	0x05
	.zero		1


	//   ....[8]....
        /*0164*/ 	.word	0x00000670
        /*0168*/ 	.word	0x000000ff
        /*016c*/ 	.word	0x00000020
        /*0170*/ 	.short	0x0100
        /*0172*/ 	.byte	0x05
	.zero		1


	//   ....[9]....
        /*0174*/ 	.word	0x00000680
        /*0178*/ 	.word	0x000000ff
        /*017c*/ 	.word	0x00000060
        /*0180*/ 	.short	0x0100
        /*0182*/ 	.byte	0x05
	.zero		1


	//   ....[10]....
        /*0184*/ 	.word	0x00000690
        /*0188*/ 	.word	0x000000ff
        /*018c*/ 	.word	0x00000028
        /*0190*/ 	.short	0x0100
        /*0192*/ 	.byte	0x05
	.zero		1


	//   ....[11]....
        /*0194*/ 	.word	0x000006a0
        /*0198*/ 	.word	0x000000ff
        /*019c*/ 	.word	0x00000068
        /*01a0*/ 	.short	0x0100
        /*01a2*/ 	.byte	0x05
	.zero		1


	//   ....[12]....
        /*01a4*/ 	.word	0x000006b0
        /*01a8*/ 	.word	0x000000ff
        /*01ac*/ 	.word	0x00000030
        /*01b0*/ 	.short	0x0100
        /*01b2*/ 	.byte	0x05
	.zero		1


	//   ....[13]....
        /*01b4*/ 	.word	0x000006c0
        /*01b8*/ 	.word	0x000000ff
        /*01bc*/ 	.word	0x00000070
        /*01c0*/ 	.short	0x0100
        /*01c2*/ 	.byte	0x05
	.zero		1


	//   ....[14]....
        /*01c4*/ 	.word	0x000006d0
        /*01c8*/ 	.word	0x000000ff
        /*01cc*/ 	.word	0x00000038
        /*01d0*/ 	.short	0x0100
        /*01d2*/ 	.byte	0x05
	.zero		1


	//   ....[15]....
        /*01d4*/ 	.word	0x000006e0
        /*01d8*/ 	.word	0x000000ff
        /*01dc*/ 	.word	0x00000078
        /*01e0*/ 	.short	0x0100
        /*01e2*/ 	.byte	0x05
	.zero		1


	//   ....[16]....
        /*01e4*/ 	.word	0x00000810
        /*01e8*/ 	.word	0x000000ff
        /*01ec*/ 	.word	0x00000080
        /*01f0*/ 	.short	0x0100
        /*01f2*/ 	.byte	0x07
	.zero		1


	//   ....[17]....
        /*01f4*/ 	.word	0x00000820
        /*01f8*/ 	.word	0x000000ff
        /*01fc*/ 	.word	0x00000098
        /*0200*/ 	.short	0x0100
        /*0202*/ 	.byte	0x07
	.zero		1


	//   ....[18]....
        /*0204*/ 	.word	0x00000830
        /*0208*/ 	.word	0x000000ff
        /*020c*/ 	.word	0x00000088
        /*0210*/ 	.short	0x0100
        /*0212*/ 	.byte	0x07
	.zero		1


	//   ....[19]....
        /*0214*/ 	.word	0x00000840
        /*0218*/ 	.word	0x000000ff
        /*021c*/ 	.word	0x000000a0
        /*0220*/ 	.short	0x0100
        /*0222*/ 	.byte	0x07
	.zero		1


	//   ....[20]....
        /*0224*/ 	.word	0x00000850
        /*0228*/ 	.word	0x000000ff
        /*022c*/ 	.word	0x00000090
        /*0230*/ 	.short	0x0100
        /*0232*/ 	.byte	0x07
	.zero		1


	//   ....[21]....
        /*0234*/ 	.word	0x00000860
        /*0238*/ 	.word	0x000000ff
        /*023c*/ 	.word	0x000000a8
        /*0240*/ 	.short	0x0100
        /*0242*/ 	.byte	0x07
	.zero		1


	//   ....[22]....
        /*0244*/ 	.word	0x00000950
        /*0248*/ 	.word	0x000000ff
        /*024c*/ 	.word	0x000000b0
        /*0250*/ 	.short	0x0100
        /*0252*/ 	.byte	0x05
	.zero		1


	//   ....[23]....
        /*0254*/ 	.word	0x00000960
        /*0258*/ 	.word	0x000000ff
        /*025c*/ 	.word	0x000000b8
        /*0260*/ 	.short	0x0100
        /*0262*/ 	.byte	0x05
	.zero		1


	//   ....[24]....
        /*0264*/ 	.word	0x00000aa0
        /*0268*/ 	.word	0x000000ff
        /*026c*/ 	.word	0x000000c0
        /*0270*/ 	.short	0x0100
        /*0272*/ 	.byte	0x05
	.zero		1


	//   ....[25]....
        /*0274*/ 	.word	0x00000ab0
        /*0278*/ 	.word	0x000000ff
        /*027c*/ 	.word	0x000000c8
        /*0280*/ 	.short	0x0100
        /*0282*/ 	.byte	0x05
	.zero		1


	//   ....[26]....
        /*0284*/ 	.word	0x00000be0
        /*0288*/ 	.word	0x000000ff
        /*028c*/ 	.word	0x000000d0
        /*0290*/ 	.short	0x0100
        /*0292*/ 	.byte	0x07
	.zero		1


	//   ....[27]....
        /*0294*/ 	.word	0x00000bf0
        /*0298*/ 	.word	0x000000ff
        /*029c*/ 	.word	0x000000e0
        /*02a0*/ 	.short	0x0100
        /*02a2*/ 	.byte	0x07
	.zero		1


	//   ....[28]....
        /*02a4*/ 	.word	0x00000c00
        /*02a8*/ 	.word	0x000000ff
        /*02ac*/ 	.word	0x000000d8
        /*02b0*/ 	.short	0x0100
        /*02b2*/ 	.byte	0x07
	.zero		1


	//   ....[29]....
        /*02b4*/ 	.word	0x00000c10
        /*02b8*/ 	.word	0x000000ff
        /*02bc*/ 	.word	0x000000e8
        /*02c0*/ 	.short	0x0100
        /*02c2*/ 	.byte	0x07
	.zero		1


	//   ....[30]....
        /*02c4*/ 	.word	0x00001550
        /*02c8*/ 	.word	0x000000ff
        /*02cc*/ 	.word	0x00000040
        /*02d0*/ 	.short	0x010a
        /*02d2*/ 	.byte	0x04
	.zero		1


	//   ....[31]....
        /*02d4*/ 	.word	0x00001810
        /*02d8*/ 	.word	0x000000ff
        /*02dc*/ 	.word	0x00000040
        /*02e0*/ 	.short	0x010a
        /*02e2*/ 	.byte	0x09
	.zero		1


	//   ....[32]....
        /*02e4*/ 	.word	0x00001980
        /*02e8*/ 	.word	0x000000ff
        /*02ec*/ 	.word	0x00000040
        /*02f0*/ 	.short	0x010a
        /*02f2*/ 	.byte	0x08
	.zero		1


	//   ....[33]....
        /*02f4*/ 	.word	0x00001b40
        /*02f8*/ 	.word	0x000000ff
        /*02fc*/ 	.word	0x000000b8
        /*0300*/ 	.short	0x0101
        /*0302*/ 	.byte	0x16
	.zero		1


	//   ....[34]....
        /*0304*/ 	.word	0x00001b70
        /*0308*/ 	.word	0x000000ff
        /*030c*/ 	.word	0x00000040
        /*0310*/ 	.short	0x010a
        /*0312*/ 	.byte	0x04
	.zero		1


	//   ....[35]....
        /*0314*/ 	.word	0x00001e10
        /*0318*/ 	.word	0x000000ff
        /*031c*/ 	.word	0x00000040
        /*0320*/ 	.short	0x010a
        /*0322*/ 	.byte	0x11
	.zero		1


	//   ....[36]....
        /*0324*/ 	.word	0x00001f80
        /*0328*/ 	.word	0x000000ff
        /*032c*/ 	.word	0x00000040
        /*0330*/ 	.short	0x010a
        /*0332*/ 	.byte	0x08
	.zero		1


	//   ....[37]....
        /*0334*/ 	.word	0x00002180
        /*0338*/ 	.word	0x000000ff
        /*033c*/ 	.word	0x000000c0
        /*0340*/ 	.short	0x010a
        /*0342*/ 	.byte	0x16
	.zero		1


	//   ....[38]....
        /*0344*/ 	.word	0x00002240
        /*0348*/ 	.word	0x000000ff
        /*034c*/ 	.word	0x00000000
        /*0350*/ 	.short	0x0101
        /*0352*/ 	.byte	0x04
	.zero		1


	//   ....[39]....
        /*0354*/ 	.word	0x00002740
        /*0358*/ 	.word	0x000000ff
        /*035c*/ 	.word	0x00000000
        /*0360*/ 	.short	0x010a
        /*0362*/ 	.byte	0x04
	.zero		1


	//   ....[40]....
        /*0364*/ 	.word	0x000027e0
        /*0368*/ 	.word	0x000000ff
        /*036c*/ 	.word	0x00000000
        /*0370*/ 	.short	0x010a
        /*0372*/ 	.byte	0x04
	.zero		1


	//   ....[41]....
        /*0374*/ 	.word	0x00002880
        /*0378*/ 	.word	0x000000ff
        /*037c*/ 	.word	0x00000000
        /*0380*/ 	.short	0x010a
        /*0382*/ 	.byte	0x04
	.zero		1


	//   ....[42]....
        /*0384*/ 	.word	0x00002920
        /*0388*/ 	.word	0x000000ff
        /*038c*/ 	.word	0x00000000
        /*0390*/ 	.short	0x010a
        /*0392*/ 	.byte	0x04
	.zero		1


	//   ....[43]....
        /*0394*/ 	.word	0x000029c0
        /*0398*/ 	.word	0x000000ff
        /*039c*/ 	.word	0x00000000
        /*03a0*/ 	.short	0x010a
        /*03a2*/ 	.byte	0x04
	.zero		1


	//   ....[44]....
        /*03a4*/ 	.word	0x00002a60
        /*03a8*/ 	.word	0x000000ff
        /*03ac*/ 	.word	0x00000000
        /*03b0*/ 	.short	0x010a
        /*03b2*/ 	.byte	0x04
	.zero		1


	//   ....[45]....
        /*03b4*/ 	.word	0x00002b00
        /*03b8*/ 	.word	0x000000ff
        /*03bc*/ 	.word	0x00000000
        /*03c0*/ 	.short	0x010a
        /*03c2*/ 	.byte	0x04
	.zero		1


	//   ....[46]....
        /*03c4*/ 	.word	0x00002bb0
        /*03c8*/ 	.word	0x00000000
        /*03cc*/ 	.word	0x00000000
        /*03d0*/ 	.short	0x010a
        /*03d2*/ 	.byte	0xff
	.zero		1


	//   ....[47]....
        /*03d4*/ 	.word	0x00002ce0
        /*03d8*/ 	.word	0x000000ff
        /*03dc*/ 	.word	0x000000c8
        /*03e0*/ 	.short	0x010a
        /*03e2*/ 	.byte	0x2d
	.zero		1


	//   ....[48]....
        /*03e4*/ 	.word	0x00002d80
        /*03e8*/ 	.word	0x000000ff
        /*03ec*/ 	.word	0x000000c0
        /*03f0*/ 	.short	0x010a
        /*03f2*/ 	.byte	0x2d
	.zero		1


	//   ....[49]....
        /*03f4*/ 	.word	0x00002e20
        /*03f8*/ 	.word	0x000000ff
        /*03fc*/ 	.word	0x00000000
        /*0400*/ 	.short	0x0101
        /*0402*/ 	.byte	0x06
	.zero		1


	//   ....[50]....
        /*0404*/ 	.word	0x00002e60
        /*0408*/ 	.word	0x000000ff
        /*040c*/ 	.word	0x000000c8
        /*0410*/ 	.short	0x0106
        /*0412*/ 	.byte	0x2d
	.zero		1


	//   ....[51]....
        /*0414*/ 	.word	0x00002ea0
        /*0418*/ 	.word	0x00000000
        /*041c*/ 	.word	0x000000c8
        /*0420*/ 	.short	0x010a
        /*0422*/ 	.byte	0xff
	.zero		1


	//   ....[52]....
        /*0424*/ 	.word	0x000033e0
        /*0428*/ 	.word	0x000000ff
        /*042c*/ 	.word	0x000000c0
        /*0430*/ 	.short	0x010a
        /*0432*/ 	.byte	0x06
	.zero		1


	//   ....[53]....
        /*0434*/ 	.word	0x00003490
        /*0438*/ 	.word	0x000000ff
        /*043c*/ 	.word	0x00000000
        /*0440*/ 	.short	0x0101
        /*0442*/ 	.byte	0x05
	.zero		1


	//   ....[54]....
        /*0444*/ 	.word	0x000034a0
        /*0448*/ 	.word	0x000000ff
        /*044c*/ 	.word	0x000000e0
        /*0450*/ 	.short	0x010a
        /*0452*/ 	.byte	0x08
	.zero		1


	//   ....[55]....
        /*0454*/ 	.word	0x00003560
        /*0458*/ 	.word	0x000000ff
        /*045c*/ 	.word	0x00000000
        /*0460*/ 	.short	0x010a
        /*0462*/ 	.byte	0x04
	.zero		1


	//   ....[56]....
        /*0464*/ 	.word	0x000035a0
        /*0468*/ 	.word	0x000000ff
        /*046c*/ 	.word	0x00000000
        /*0470*/ 	.short	0x010a
        /*0472*/ 	.byte	0x07
	.zero		1


	//   ....[57]....
        /*0474*/ 	.word	0x000036d0
        /*0478*/ 	.word	0x000000ff
        /*047c*/ 	.word	0x00000000
        /*0480*/ 	.short	0x010a
        /*0482*/ 	.byte	0x04
	.zero		1


	//   ....[58]....
        /*0484*/ 	.word	0x000039d0
        /*0488*/ 	.word	0x000000ff
        /*048c*/ 	.word	0x00000000
        /*0490*/ 	.short	0x010a
        /*0492*/ 	.byte	0x05
	.zero		1


	//   ....[59]....
        /*0494*/ 	.word	0x00003a60
        /*0498*/ 	.word	0x000000ff
        /*049c*/ 	.word	0x00000000
        /*04a0*/ 	.short	0x010a
        /*04a2*/ 	.byte	0x07
	.zero		1


	//   ....[60]....
        /*04a4*/ 	.word	0x00003f00
        /*04a8*/ 	.word	0x000000ff
        /*04ac*/ 	.word	0x000000c0
        /*04b0*/ 	.short	0x010a
        /*04b2*/ 	.byte	0x07
	.zero		1


	//   ....[61]....
        /*04b4*/ 	.word	0x00003fa0
        /*04b8*/ 	.word	0x000000ff
        /*04bc*/ 	.word	0x00000000
        /*04c0*/ 	.short	0x0101
        /*04c2*/ 	.byte	0x06
	.zero		1


	//   ....[62]....
        /*04c4*/ 	.word	0x000042c0
        /*04c8*/ 	.word	0x000000ff
        /*04cc*/ 	.word	0x000000b8
        /*04d0*/ 	.short	0x010a
        /*04d2*/ 	.byte	0x07
	.zero		1


	//   ....[63]....
        /*04d4*/ 	.word	0x000044e0
        /*04d8*/ 	.word	0x000000ff
        /*04dc*/ 	.word	0x00000098
        /*04e0*/ 	.short	0x010a
        /*04e2*/ 	.byte	0x11
	.zero		1


	//   ....[64]....
        /*04e4*/ 	.word	0x000047d0
        /*04e8*/ 	.word	0x000000ff
        /*04ec*/ 	.word	0x00000080
        /*04f0*/ 	.short	0x010b
        /*04f2*/ 	.byte	0x11
	.zero		1


	//   ....[65]....
        /*04f4*/ 	.word	0x00004820
        /*04f8*/ 	.word	0x000000ff
        /*04fc*/ 	.word	0x00000000
        /*0500*/ 	.short	0x0101
        /*0502*/ 	.byte	0x13
	.zero		1


	//   ....[66]....
        /*0504*/ 	.word	0x00004860
        /*0508*/ 	.word	0x000000ff
        /*050c*/ 	.word	0x00000098
        /*0510*/ 	.short	0x010a
        /*0512*/ 	.byte	0x0e
	.zero		1


	//   ....[67]....
        /*0514*/ 	.word	0x00004a90
        /*0518*/ 	.word	0x000000ff
        /*051c*/ 	.word	0x00000080
        /*0520*/ 	.short	0x010b
        /*0522*/ 	.byte	0x0e
	.zero		1


	//   ....[68]....
        /*0524*/ 	.word	0x00004ab0
        /*0528*/ 	.word	0x000000ff
        /*052c*/ 	.word	0x00000000
        /*0530*/ 	.short	0x0101
        /*0532*/ 	.byte	0x12
	.zero		1


	//   ....[69]....
        /*0534*/ 	.word	0x00004b10
        /*0538*/ 	.word	0x000000ff
        /*053c*/ 	.word	0x00000000
        /*0540*/ 	.short	0x010a
        /*0542*/ 	.byte	0x04
	.zero		1


	//   ....[70]....
        /*0544*/ 	.word	0x00004be0
        /*0548*/ 	.word	0x00000002
        /*054c*/ 	.word	0x00000000
        /*0550*/ 	.short	0x010a
        /*0552*/ 	.byte	0xff
	.zero		1


	//   ....[71]....
        /*0554*/ 	.word	0x00004c50
        /*0558*/ 	.word	0x00000004
        /*055c*/ 	.word	0x00000000
        /*0560*/ 	.short	0x010a
        /*0562*/ 	.byte	0xff
	.zero		1


	//   ....[72]....
        /*0564*/ 	.word	0x00004fd0
        /*0568*/ 	.word	0x000000ff
        /*056c*/ 	.word	0x000000c0
        /*0570*/ 	.short	0x010a
        /*0572*/ 	.byte	0x34
	.zero		1


	//   ....[73]....
        /*0574*/ 	.word	0x000050f0
        /*0578*/ 	.word	0x000000ff
        /*057c*/ 	.word	0x00000000
        /*0580*/ 	.short	0x0101
        /*0582*/ 	.byte	0x04
	.zero		1


	//   ....[74]....
        /*0584*/ 	.word	0x00005b00
        /*0588*/ 	.word	0x00000000
        /*058c*/ 	.word	0x00000080
        /*0590*/ 	.short	0x010a
        /*0592*/ 	.byte	0xff
	.zero		1


	//   ....[75]....
        /*0594*/ 	.word	0x00005c10
        /*0598*/ 	.word	0x00000041
        /*059c*/ 	.word	0x000000d0
        /*05a0*/ 	.short	0x010a
        /*05a2*/ 	.byte	0xff
	.zero		1


	//   ....[76]....
        /*05a4*/ 	.word	0x00005d00
        /*05a8*/ 	.word	0x00000000
        /*05ac*/ 	.word	0x00000080
        /*05b0*/ 	.short	0x010a
        /*05b2*/ 	.byte	0xff
	.zero		1


	//   ....[77]....
        /*05b4*/ 	.word	0x00005e30
        /*05b8*/ 	.word	0x00000041
        /*05bc*/ 	.word	0x000000d0
        /*05c0*/ 	.short	0x010a
        /*05c2*/ 	.byte	0xff
	.zero		1


	//   ....[78]....
        /*05c4*/ 	.word	0x00006990
        /*05c8*/ 	.word	0x00000000
        /*05cc*/ 	.word	0x00000000
        /*05d0*/ 	.short	0x0101
        /*05d2*/ 	.byte	0xff
	.zero		1


	//   ....[79]....
        /*05d4*/ 	.word	0x000069a0
        /*05d8*/ 	.word	0x00000003
        /*05dc*/ 	.word	0x00000080
        /*05e0*/ 	.short	0x010a
        /*05e2*/ 	.byte	0xff
	.zero		1


	//   ....[80]....
        /*05e4*/ 	.word	0x00006a70
        /*05e8*/ 	.word	0x00000003
        /*05ec*/ 	.word	0x00000080
        /*05f0*/ 	.short	0x010a
        /*05f2*/ 	.byte	0xff
	.zero		1


	//   ....[81]....
        /*05f4*/ 	.word	0x00006de0
        /*05f8*/ 	.word	0x000000ff
        /*05fc*/ 	.word	0x00000000
        /*0600*/ 	.short	0x0101
        /*0602*/ 	.byte	0x06
	.zero		1


	//   ....[82]....
        /*0604*/ 	.word	0x00007760
        /*0608*/ 	.word	0x00000000
        /*060c*/ 	.word	0x00000000
        /*0610*/ 	.short	0x0101
        /*0612*/ 	.byte	0xff
	.zero		1


	//   ....[83]....
        /*0614*/ 	.word	0x000079a0
        /*0618*/ 	.word	0x000000ff
        /*061c*/ 	.word	0x00000000
        /*0620*/ 	.short	0x0101
        /*0622*/ 	.byte	0x04
	.zero		1


	//   ....[84]....
        /*0624*/ 	.word	0x000079d0
        /*0628*/ 	.word	0x00000002
        /*062c*/ 	.word	0x00000040
        /*0630*/ 	.short	0x010a
        /*0632*/ 	.byte	0xff
	.zero		1


	//   ....[85]....
        /*0634*/ 	.word	0x00007a30
        /*0638*/ 	.word	0x00000002
        /*063c*/ 	.word	0x00000040
        /*0640*/ 	.short	0x010a
        /*0642*/ 	.byte	0xff
	.zero		1


	//   ....[86]....
        /*0644*/ 	.word	0x00007a90
        /*0648*/ 	.word	0x00000002
        /*064c*/ 	.word	0x000000c0
        /*0650*/ 	.short	0x010a
        /*0652*/ 	.byte	0xff
	.zero		1


	//   ....[87]....
        /*0654*/ 	.word	0x00007af0
        /*0658*/ 	.word	0x00000000
        /*065c*/ 	.word	0x00000000
        /*0660*/ 	.short	0x010a
        /*0662*/ 	.byte	0xff
	.zero		1


	//   ....[88]....
        /*0664*/ 	.word	0x00007b50
        /*0668*/ 	.word	0x00000000
        /*066c*/ 	.word	0x00000000
        /*0670*/ 	.short	0x010a
        /*0672*/ 	.byte	0xff
	.zero		1


	//   ....[89]....
        /*0674*/ 	.word	0x00007bb0
        /*0678*/ 	.word	0x00000000
        /*067c*/ 	.word	0x00000000
        /*0680*/ 	.short	0x010a
        /*0682*/ 	.byte	0xff
	.zero		1


	//   ....[90]....
        /*0684*/ 	.word	0x00007c10
        /*0688*/ 	.word	0x00000000
        /*068c*/ 	.word	0x00000000
        /*0690*/ 	.short	0x010a
        /*0692*/ 	.byte	0xff
	.zero		1


	//   ....[91]....
        /*0694*/ 	.word	0x00007c70
        /*0698*/ 	.word	0x00000000
        /*069c*/ 	.word	0x00000000
        /*06a0*/ 	.short	0x010a
        /*06a2*/ 	.byte	0xff
	.zero		1


	//   ....[92]....
        /*06a4*/ 	.word	0x00007cd0
        /*06a8*/ 	.word	0x00000000
        /*06ac*/ 	.word	0x00000000
        /*06b0*/ 	.short	0x010a
        /*06b2*/ 	.byte	0xff
	.zero		1


	//   ....[93]....
        /*06b4*/ 	.word	0x00007d30
        /*06b8*/ 	.word	0x00000000
        /*06bc*/ 	.word	0x00000000
        /*06c0*/ 	.short	0x010a
        /*06c2*/ 	.byte	0xff
	.zero		1


	//   ....[94]....
        /*06c4*/ 	.word	0x00007d90
        /*06c8*/ 	.word	0x00000004
        /*06cc*/ 	.word	0x000000c8
        /*06d0*/ 	.short	0x010a
        /*06d2*/ 	.byte	0xff
	.zero		1


	//   ....[95]....
        /*06d4*/ 	.word	0x00007df0
        /*06d8*/ 	.word	0x00000004
        /*06dc*/ 	.word	0x000000c0
        /*06e0*/ 	.short	0x010a
        /*06e2*/ 	.byte	0xff
	.zero		1


	//   ....[96]....
        /*06e4*/ 	.word	0x00007e50
        /*06e8*/ 	.word	0x00000000
        /*06ec*/ 	.word	0x000000c0
        /*06f0*/ 	.short	0x010a
        /*06f2*/ 	.byte	0xff
	.zero		1


	//   ....[97]....
        /*06f4*/ 	.word	0x00007eb0
        /*06f8*/ 	.word	0x00000004
        /*06fc*/ 	.word	0x000000e0
        /*0700*/ 	.short	0x010a
        /*0702*/ 	.byte	0xff
	.zero		1


	//   ....[98]....
        /*0704*/ 	.word	0x00007f10
        /*0708*/ 	.word	0x00000000
        /*070c*/ 	.word	0x00000000
        /*0710*/ 	.short	0x010a
        /*0712*/ 	.byte	0xff
	.zero		1


	//   ....[99]....
        /*0714*/ 	.word	0x00007f70
        /*0718*/ 	.word	0x00000000
        /*071c*/ 	.word	0x00000000
        /*0720*/ 	.short	0x010a
        /*0722*/ 	.byte	0xff
	.zero		1


	//   ....[100]....
        /*0724*/ 	.word	0x00007fd0
        /*0728*/ 	.word	0x00000000
        /*072c*/ 	.word	0x00000000
        /*0730*/ 	.short	0x010a
        /*0732*/ 	.byte	0xff
	.zero		1


	//   ....[101]....
        /*0734*/ 	.word	0x00008030
        /*0738*/ 	.word	0x00000000
        /*073c*/ 	.word	0x000000c0
        /*0740*/ 	.short	0x010a
        /*0742*/ 	.byte	0xff
	.zero		1


	//   ....[102]....
        /*0744*/ 	.word	0x00008090
        /*0748*/ 	.word	0x00000000
        /*074c*/ 	.word	0x000000b8
        /*0750*/ 	.short	0x010a
        /*0752*/ 	.byte	0xff
	.zero		1


	//   ....[103]....
        /*0754*/ 	.word	0x000080f0
        /*0758*/ 	.word	0x00000002
        /*075c*/ 	.word	0x00000098
        /*0760*/ 	.short	0x010a
        /*0762*/ 	.byte	0xff
	.zero		1


	//   ....[104]....
        /*0764*/ 	.word	0x00008150
        /*0768*/ 	.word	0x00000000
        /*076c*/ 	.word	0x00000098
        /*0770*/ 	.short	0x010a
        /*0772*/ 	.byte	0xff
	.zero		1


	//   ....[105]....
        /*0774*/ 	.word	0x000081b0
        /*0778*/ 	.word	0x00000000
        /*077c*/ 	.word	0x00000000
        /*0780*/ 	.short	0x010a
        /*0782*/ 	.byte	0xff
	.zero		1


	//   ....[106]....
        /*0784*/ 	.word	0x00008200
        /*0788*/ 	.word	0x00000002
        /*078c*/ 	.word	0x00000000
        /*0790*/ 	.short	0x010a
        /*0792*/ 	.byte	0xff
	.zero		1


	//   ....[107]....
        /*0794*/ 	.word	0x00008260
        /*0798*/ 	.word	0x00000000
        /*079c*/ 	.word	0x000000c0
        /*07a0*/ 	.short	0x010a
        /*07a2*/ 	.byte	0xff
	.zero		1


	//   ....[108]....
        /*07a4*/ 	.word	0x000082b0
        /*07a8*/ 	.word	0x00000000
        /*07ac*/ 	.word	0x00000080
        /*07b0*/ 	.short	0x010a
        /*07b2*/ 	.byte	0xff
	.zero		1


	//   ....[109]....
        /*07b4*/ 	.word	0x00008300
        /*07b8*/ 	.word	0x00000041
        /*07bc*/ 	.word	0x000000d0
        /*07c0*/ 	.short	0x010a
        /*07c2*/ 	.byte	0xff
	.zero		1


	//   ....[110]....
        /*07c4*/ 	.word	0x00008350
        /*07c8*/ 	.word	0x00000003
        /*07cc*/ 	.word	0x00000080
        /*07d0*/ 	.short	0x010a
        /*07d2*/ 	.byte	0xff
	.zero		1


	//----- nvinfo : EIATTR_NUM_MBARRIERS
	.align		4
.L_47:
        /*07d4*/ 	.byte	0x03, 0x38
        /*07d6*/ 	.short	0x001e


	//----- nvinfo : EIATTR_EXIT_INSTR_OFFSETS
	.align		4
        /*07d8*/ 	.byte	0x04, 0x1c
        /*07da*/ 	.short	(.L_49 - .L_48)


	//   ....[0]....
.L_48:
        /*07dc*/ 	.word	0x00002be0


	//   ....[1]....
        /*07e0*/ 	.word	0x00002e70


	//   ....[2]....
        /*07e4*/ 	.word	0x00002ed0


	//   ....[3]....
        /*07e8*/ 	.word	0x00003cd0


	//   ....[4]....
        /*07ec*/ 	.word	0x00004c80


	//   ....[5]....
        /*07f0*/ 	.word	0x00004cc0


	//   ....[6]....
        /*07f4*/ 	.word	0x00007890


	//   ....[7]....
        /*07f8*/ 	.word	0x00007910


	//   ....[8]....
        /*07fc*/ 	.word	0x00007940


	//   ....[9]....
        /*0800*/ 	.word	0x000079b0


	//----- nvinfo : EIATTR_MAX_THREADS
	.align		4
.L_49:
        /*0804*/ 	.byte	0x04, 0x05
        /*0806*/ 	.short	(.L_51 - .L_50)
.L_50:
        /*0808*/ 	.word	0x00000100
        /*080c*/ 	.word	0x00000001
        /*0810*/ 	.word	0x00000001


	//----- nvinfo : EIATTR_CRS_STACK_SIZE
	.align		4
.L_51:
        /*0814*/ 	.byte	0x04, 0x1e
        /*0816*/ 	.short	(.L_53 - .L_52)
.L_52:
        /*0818*/ 	.word	0x00000000


	//----- nvinfo : EIATTR_CBANK_PARAM_SIZE
	.align		4
.L_53:
        /*081c*/ 	.byte	0x03, 0x19
        /*081e*/ 	.short	0x0800


	//----- nvinfo : EIATTR_PARAM_CBANK
	.align		4
        /*0820*/ 	.byte	0x04, 0x0a
        /*0822*/ 	.short	(.L_55 - .L_54)
	.align		4
.L_54:
        /*0824*/ 	.word	index@(.nv.constant0._ZN7cutlass13device_kernelINS_4conv6kernel13ConvUniversalINS1_16ConvProblemShapeILNS1_8OperatorE1ELi2EEENS1_10collective14CollectiveConvINS1_47MainloopSm100TmaUmmaWarpSpecializedImplicitGemmILS5_1ELi8ELi2ELi1ELi2EN4cute5tupleIJNSA_1CILi1EEESD_SD_EEEEENSB_IJNSC_ILi128EEENSC_ILi64EEENSB_IJSH_EEEEEENS_10bfloat16_tESK_NSA_8TiledMMAINSA_8MMA_AtomIJNSA_20SM100_MMA_F16BF16_SSISK_SK_fLi128ELi64ELNSA_4UMMA5MajorE0ELSP_1ELNSO_7ScaleInE0ELSQ_0EEEEEENSA_6LayoutISE_NSB_IJNSC_ILi0EEESU_SU_EEEEENSB_IJNSA_10UnderscoreESX_SX_EEEEENS7_6detail27Sm100ImplicitGemmTileTraitsINSA_20SM90_TMA_LOAD_IM2COLENSA_14ComposedLayoutINSA_7SwizzleILi3ELi4ELi3EEENSA_18smem_ptr_flag_bitsILi16EEENST_INSB_IJNSC_ILi8EEESH_EEENSB_IJSH_SD_EEEEEEEvEENS11_INSA_13SM90_TMA_LOADENS13_IS15_S17_NST_INSB_IJSH_S18_EEENSB_IJSD_SH_EEEEEEEvEEEENS_8epilogue10collective18CollectiveEpilogueINS1L_23Sm100TmaWarpSpecializedILi3ELi2ELi32ELb1ELb0EEEJSJ_NSB_IJNST_ISG_SD_EENST_INSC_ILi32EEESD_EEEEESK_NSB_IJNSB_IJlllEEESD_SU_EEESK_S1V_NS1L_6fusion15FusionCallbacksIS1P_NS1W_17LinearCombinationISK_fSK_fLNS_15FloatRoundStyleE2EEESJ_S1T_JEEENSA_5SM1004TMEM4LOAD26SM100_TMEM_LOAD_32dp32b32xES12_NS13_INS14_ILi2ELi4ELi3EEES17_NST_INSB_IJS18_S1R_EEENSB_IJS1R_SD_EEEEEEENSA_39AutoVectorizingCopyWithAssumedAlignmentILi128EEENSA_21SM90_TMA_STORE_IM2COLES2A_S2C_S2C_EEEvvEEEEvNT_6ParamsE)
        /*0828*/ 	.short	0x0380
        /*082a*/ 	.short	0x0800


	//----- nvinfo : EIATTR_SW_WAR
	.align		4
.L_55:
        /*082c*/ 	.byte	0x04, 0x36
        /*082e*/ 	.short	(.L_57 - .L_56)
.L_56:
        /*0830*/ 	.word	0x00000008
.L_57:


//--------------------- .nv.callgraph             --------------------------
	.section	.nv.callgraph,"",@"SHT_CUDA_CALLGRAPH"
	.align	4
	.sectionentsize	8
	.align		4
        /*0000*/ 	.word	0x00000000
	.align		4
        /*0004*/ 	.word	0xffffffff
	.align		4
        /*0008*/ 	.word	index@(_ZN7cutlass13device_kernelINS_4conv6kernel13ConvUniversalINS1_16ConvProblemShapeILNS1_8OperatorE1ELi2EEENS1_10collective14CollectiveConvINS1_47MainloopSm100TmaUmmaWarpSpecializedImplicitGemmILS5_1ELi8ELi2ELi1ELi2EN4cute5tupleIJNSA_1CILi1EEESD_SD_EEEEENSB_IJNSC_ILi128EEENSC_ILi64EEENSB_IJSH_EEEEEENS_10bfloat16_tESK_NSA_8TiledMMAINSA_8MMA_AtomIJNSA_20SM100_MMA_F16BF16_SSISK_SK_fLi128ELi64ELNSA_4UMMA5MajorE0ELSP_1ELNSO_7ScaleInE0ELSQ_0EEEEEENSA_6LayoutISE_NSB_IJNSC_ILi0EEESU_SU_EEEEENSB_IJNSA_10UnderscoreESX_SX_EEEEENS7_6detail27Sm100ImplicitGemmTileTraitsINSA_20SM90_TMA_LOAD_IM2COLENSA_14ComposedLayoutINSA_7SwizzleILi3ELi4ELi3EEENSA_18smem_ptr_flag_bitsILi16EEENST_INSB_IJNSC_ILi8EEESH_EEENSB_IJSH_SD_EEEEEEEvEENS11_INSA_13SM90_TMA_LOADENS13_IS15_S17_NST_INSB_IJSH_S18_EEENSB_IJSD_SH_EEEEEEEvEEEENS_8epilogue10collective18CollectiveEpilogueINS1L_23Sm100TmaWarpSpecializedILi3ELi2ELi32ELb1ELb0EEEJSJ_NSB_IJNST_ISG_SD_EENST_INSC_ILi32EEESD_EEEEESK_NSB_IJNSB_IJlllEEESD_SU_EEESK_S1V_NS1L_6fusion15FusionCallbacksIS1P_NS1W_17LinearCombinationISK_fSK_fLNS_15FloatRoundStyleE2EEESJ_S1T_JEEENSA_5SM1004TMEM4LOAD26SM100_TMEM_LOAD_32dp32b32xES12_NS13_INS14_ILi2ELi4ELi3EEES17_NST_INSB_IJS18_S1R_EEENSB_IJS1R_SD_EEEEEEENSA_39AutoVectorizingCopyWithAssumedAlignmentILi128EEENSA_21SM90_TMA_STORE_IM2COLES2A_S2C_S2C_EEEvvEEEEvNT_6ParamsE)
	.align		4
        /*000c*/ 	.word	index@(__assertfail)
	.align		4
        /*0010*/ 	.word	0x00000000
	.align		4
        /*0014*/ 	.word	0xfffffffe
	.align		4
        /*0018*/ 	.word	0x00000000
	.align		4
        /*001c*/ 	.word	0xfffffffd
	.align		4
        /*0020*/ 	.word	0x00000000
	.align		4
        /*0024*/ 	.word	0xfffffffc


//--------------------- .nv.constant4             --------------------------
	.section	.nv.constant4,"a",@progbits
	.align	8
	.align		8
.nv.constant4:
        /*0000*/ 	.dword	__assertfail
	.align		8
        /*0008*/ 	.dword	__unnamed_1
	.align		8
        /*0010*/ 	.dword	__unnamed_2
	.align		8
        /*0018*/ 	.dword	_ZN39_INTERNAL_735ccaa6_4_k_cu_9cd8f02f_31704cuda3std3__45__cpo5beginE
	.align		8
        /*0020*/ 	.dword	_ZN39_INTERNAL_735ccaa6_4_k_cu_9cd8f02f_31704cuda3std3__45__cpo3endE
	.align		8
        /*0028*/ 	.dword	_ZN39_INTERNAL_735ccaa6_4_k_cu_9cd8f02f_31704cuda3std3__45__cpo6cbeginE
	.align		8
        /*0030*/ 	.dword	_ZN39_INTERNAL_735ccaa6_4_k_cu_9cd8f02f_31704cuda3std3__45__cpo4cendE
	.align		8
        /*0038*/ 	.dword	_ZN39_INTERNAL_735ccaa6_4_k_cu_9cd8f02f_31704cuda3std3__441_GLOBAL__N__735ccaa6_4_k_cu_9cd8f02f_31706ignoreE
	.align		8
        /*0040*/ 	.dword	_ZN39_INTERNAL_735ccaa6_4_k_cu_9cd8f02f_31704cuda3std3__419piecewise_constructE
	.align		8
        /*0048*/ 	.dword	_ZN39_INTERNAL_735ccaa6_4_k_cu_9cd8f02f_31704cuda3std3__48in_placeE
	.align		8
        /*0050*/ 	.dword	_ZN39_INTERNAL_735ccaa6_4_k_cu_9cd8f02f_31704cuda3std6ranges3__45__cpo4swapE
	.align		8
        /*0058*/ 	.dword	_ZN39_INTERNAL_735ccaa6_4_k_cu_9cd8f02f_31704cuda3std6ranges3__45__cpo9iter_moveE
	.align		8
        /*0060*/ 	.dword	_ZN39_INTERNAL_735ccaa6_4_k_cu_9cd8f02f_31704cute7productE
	.align		8
        /*0068*/ 	.dword	_ZN39_INTERNAL_735ccaa6_4_k_cu_9cd8f02f_31704cute1_E
	.align		8
        /*0070*/ 	.dword	$str$27
	.align		8
        /*0078*/ 	.dword	$str$28
	.align		8
        /*0080*/ 	.dword	$str$29
	.align		8
        /*0088*/ 	.dword	$str$30


//--------------------- .text._ZN7cutlass13device_kernelINS_4conv6kernel13ConvUniversalINS1_16ConvProblemShapeILNS1_8OperatorE1ELi2EEENS1_10collective14CollectiveConvINS1_47MainloopSm100TmaUmmaWarpSpecializedImplicitGemmILS5_1ELi8ELi2ELi1ELi2EN4cute5tupleIJNSA_1CILi1EEESD_SD_EEEEENSB_IJNSC_ILi128EEENSC_ILi64EEENSB_IJSH_EEEEEENS_10bfloat16_tESK_NSA_8TiledMMAINSA_8MMA_AtomIJNSA_20SM100_MMA_F16BF16_SSISK_SK_fLi128ELi64ELNSA_4UMMA5MajorE0ELSP_1ELNSO_7ScaleInE0ELSQ_0EEEEEENSA_6LayoutISE_NSB_IJNSC_ILi0EEESU_SU_EEEEENSB_IJNSA_10UnderscoreESX_SX_EEEEENS7_6detail27Sm100ImplicitGemmTileTraitsINSA_20SM90_TMA_LOAD_IM2COLENSA_14ComposedLayoutINSA_7SwizzleILi3ELi4ELi3EEENSA_18smem_ptr_flag_bitsILi16EEENST_INSB_IJNSC_ILi8EEESH_EEENSB_IJSH_SD_EEEEEEEvEENS11_INSA_13SM90_TMA_LOADENS13_IS15_S17_NST_INSB_IJSH_S18_EEENSB_IJSD_SH_EEEEEEEvEEEENS_8epilogue10collective18CollectiveEpilogueINS1L_23Sm100TmaWarpSpecializedILi3ELi2ELi32ELb1ELb0EEEJSJ_NSB_IJNST_ISG_SD_EENST_INSC_ILi32EEESD_EEEEESK_NSB_IJNSB_IJlllEEESD_SU_EEESK_S1V_NS1L_6fusion15FusionCallbacksIS1P_NS1W_17LinearCombinationISK_fSK_fLNS_15FloatRoundStyleE2EEESJ_S1T_JEEENSA_5SM1004TMEM4LOAD26SM100_TMEM_LOAD_32dp32b32xES12_NS13_INS14_ILi2ELi4ELi3EEES17_NST_INSB_IJS18_S1R_EEENSB_IJS1R_SD_EEEEEEENSA_39AutoVectorizingCopyWithAssumedAlignmentILi128EEENSA_21SM90_TMA_STORE_IM2COLES2A_S2C_S2C_EEEvvEEEEvNT_6ParamsE --------------------------
	.section	.text._ZN7cutlass13device_kernelINS_4conv6kernel13ConvUniversalINS1_16ConvProblemShapeILNS1_8OperatorE1ELi2EEENS1_10collective14CollectiveConvINS1_47MainloopSm100TmaUmmaWarpSpecializedImplicitGemmILS5_1ELi8ELi2ELi1ELi2EN4cute5tupleIJNSA_1CILi1EEESD_SD_EEEEENSB_IJNSC_ILi128EEENSC_ILi64EEENSB_IJSH_EEEEEENS_10bfloat16_tESK_NSA_8TiledMMAINSA_8MMA_AtomIJNSA_20SM100_MMA_F16BF16_SSISK_SK_fLi128ELi64ELNSA_4UMMA5MajorE0ELSP_1ELNSO_7ScaleInE0ELSQ_0EEEEEENSA_6LayoutISE_NSB_IJNSC_ILi0EEESU_SU_EEEEENSB_IJNSA_10UnderscoreESX_SX_EEEEENS7_6detail27Sm100ImplicitGemmTileTraitsINSA_20SM90_TMA_LOAD_IM2COLENSA_14ComposedLayoutINSA_7SwizzleILi3ELi4ELi3EEENSA_18smem_ptr_flag_bitsILi16EEENST_INSB_IJNSC_ILi8EEESH_EEENSB_IJSH_SD_EEEEEEEvEENS11_INSA_13SM90_TMA_LOADENS13_IS15_S17_NST_INSB_IJSH_S18_EEENSB_IJSD_SH_EEEEEEEvEEEENS_8epilogue10collective18CollectiveEpilogueINS1L_23Sm100TmaWarpSpecializedILi3ELi2ELi32ELb1ELb0EEEJSJ_NSB_IJNST_ISG_SD_EENST_INSC_ILi32EEESD_EEEEESK_NSB_IJNSB_IJlllEEESD_SU_EEESK_S1V_NS1L_6fusion15FusionCallbacksIS1P_NS1W_17LinearCombinationISK_fSK_fLNS_15FloatRoundStyleE2EEESJ_S1T_JEEENSA_5SM1004TMEM4LOAD26SM100_TMEM_LOAD_32dp32b32xES12_NS13_INS14_ILi2ELi4ELi3EEES17_NST_INSB_IJS18_S1R_EEENSB_IJS1R_SD_EEEEEEENSA_39AutoVectorizingCopyWithAssumedAlignmentILi128EEENSA_21SM90_TMA_STORE_IM2COLES2A_S2C_S2C_EEEvvEEEEvNT_6ParamsE,"ax",@progbits
	.align	128
.text._ZN7cutlass13device_kernelINS_4conv6kernel13ConvUniversalINS1_16ConvProblemShapeILNS1_8OperatorE1ELi2EEENS1_10collective14CollectiveConvINS1_47MainloopSm100TmaUmmaWarpSpecializedImplicitGemmILS5_1ELi8ELi2ELi1ELi2EN4cute5tupleIJNSA_1CILi1EEESD_SD_EEEEENSB_IJNSC_ILi128EEENSC_ILi64EEENSB_IJSH_EEEEEENS_10bfloat16_tESK_NSA_8TiledMMAINSA_8MMA_AtomIJNSA_20SM100_MMA_F16BF16_SSISK_SK_fLi128ELi64ELNSA_4UMMA5MajorE0ELSP_1ELNSO_7ScaleInE0ELSQ_0EEEEEENSA_6LayoutISE_NSB_IJNSC_ILi0EEESU_SU_EEEEENSB_IJNSA_10UnderscoreESX_SX_EEEEENS7_6detail27Sm100ImplicitGemmTileTraitsINSA_20SM90_TMA_LOAD_IM2COLENSA_14ComposedLayoutINSA_7SwizzleILi3ELi4ELi3EEENSA_18smem_ptr_flag_bitsILi16EEENST_INSB_IJNSC_ILi8EEESH_EEENSB_IJSH_SD_EEEEEEEvEENS11_INSA_13SM90_TMA_LOADENS13_IS15_S17_NST_INSB_IJSH_S18_EEENSB_IJSD_SH_EEEEEEEvEEEENS_8epilogue10collective18CollectiveEpilogueINS1L_23Sm100TmaWarpSpecializedILi3ELi2ELi32ELb1ELb0EEEJSJ_NSB_IJNST_ISG_SD_EENST_INSC_ILi32EEESD_EEEEESK_NSB_IJNSB_IJlllEEESD_SU_EEESK_S1V_NS1L_6fusion15FusionCallbacksIS1P_NS1W_17LinearCombinationISK_fSK_fLNS_15FloatRoundStyleE2EEESJ_S1T_JEEENSA_5SM1004TMEM4LOAD26SM100_TMEM_LOAD_32dp32b32xES12_NS13_INS14_ILi2ELi4ELi3EEES17_NST_INSB_IJS18_S1R_EEENSB_IJS1R_SD_EEEEEEENSA_39AutoVectorizingCopyWithAssumedAlignmentILi128EEENSA_21SM90_TMA_STORE_IM2COLES2A_S2C_S2C_EEEvvEEEEvNT_6ParamsE:
        .type           _ZN7cutlass13device_kernelINS_4conv6kernel13ConvUniversalINS1_16ConvProblemShapeILNS1_8OperatorE1ELi2EEENS1_10collective14CollectiveConvINS1_47MainloopSm100TmaUmmaWarpSpecializedImplicitGemmILS5_1ELi8ELi2ELi1ELi2EN4cute5tupleIJNSA_1CILi1EEESD_SD_EEEEENSB_IJNSC_ILi128EEENSC_ILi64EEENSB_IJSH_EEEEEENS_10bfloat16_tESK_NSA_8TiledMMAINSA_8MMA_AtomIJNSA_20SM100_MMA_F16BF16_SSISK_SK_fLi128ELi64ELNSA_4UMMA5MajorE0ELSP_1ELNSO_7ScaleInE0ELSQ_0EEEEEENSA_6LayoutISE_NSB_IJNSC_ILi0EEESU_SU_EEEEENSB_IJNSA_10UnderscoreESX_SX_EEEEENS7_6detail27Sm100ImplicitGemmTileTraitsINSA_20SM90_TMA_LOAD_IM2COLENSA_14ComposedLayoutINSA_7SwizzleILi3ELi4ELi3EEENSA_18smem_ptr_flag_bitsILi16EEENST_INSB_IJNSC_ILi8EEESH_EEENSB_IJSH_SD_EEEEEEEvEENS11_INSA_13SM90_TMA_LOADENS13_IS15_S17_NST_INSB_IJSH_S18_EEENSB_IJSD_SH_EEEEEEEvEEEENS_8epilogue10collective18CollectiveEpilogueINS1L_23Sm100TmaWarpSpecializedILi3ELi2ELi32ELb1ELb0EEEJSJ_NSB_IJNST_ISG_SD_EENST_INSC_ILi32EEESD_EEEEESK_NSB_IJNSB_IJlllEEESD_SU_EEESK_S1V_NS1L_6fusion15FusionCallbacksIS1P_NS1W_17LinearCombinationISK_fSK_fLNS_15FloatRoundStyleE2EEESJ_S1T_JEEENSA_5SM1004TMEM4LOAD26SM100_TMEM_LOAD_32dp32b32xES12_NS13_INS14_ILi2ELi4ELi3EEES17_NST_INSB_IJS18_S1R_EEENSB_IJS1R_SD_EEEEEEENSA_39AutoVectorizingCopyWithAssumedAlignmentILi128EEENSA_21SM90_TMA_STORE_IM2COLES2A_S2C_S2C_EEEvvEEEEvNT_6ParamsE,@function
        .size           _ZN7cutlass13device_kernelINS_4conv6kernel13ConvUniversalINS1_16ConvProblemShapeILNS1_8OperatorE1ELi2EEENS1_10collective14CollectiveConvINS1_47MainloopSm100TmaUmmaWarpSpecializedImplicitGemmILS5_1ELi8ELi2ELi1ELi2EN4cute5tupleIJNSA_1CILi1EEESD_SD_EEEEENSB_IJNSC_ILi128EEENSC_ILi64EEENSB_IJSH_EEEEEENS_10bfloat16_tESK_NSA_8TiledMMAINSA_8MMA_AtomIJNSA_20SM100_MMA_F16BF16_SSISK_SK_fLi128ELi64ELNSA_4UMMA5MajorE0ELSP_1ELNSO_7ScaleInE0ELSQ_0EEEEEENSA_6LayoutISE_NSB_IJNSC_ILi0EEESU_SU_EEEEENSB_IJNSA_10UnderscoreESX_SX_EEEEENS7_6detail27Sm100ImplicitGemmTileTraitsINSA_20SM90_TMA_LOAD_IM2COLENSA_14ComposedLayoutINSA_7SwizzleILi3ELi4ELi3EEENSA_18smem_ptr_flag_bitsILi16EEENST_INSB_IJNSC_ILi8EEESH_EEENSB_IJSH_SD_EEEEEEEvEENS11_INSA_13SM90_TMA_LOADENS13_IS15_S17_NST_INSB_IJSH_S18_EEENSB_IJSD_SH_EEEEEEEvEEEENS_8epilogue10collective18CollectiveEpilogueINS1L_23Sm100TmaWarpSpecializedILi3ELi2ELi32ELb1ELb0EEEJSJ_NSB_IJNST_ISG_SD_EENST_INSC_ILi32EEESD_EEEEESK_NSB_IJNSB_IJlllEEESD_SU_EEESK_S1V_NS1L_6fusion15FusionCallbacksIS1P_NS1W_17LinearCombinationISK_fSK_fLNS_15FloatRoundStyleE2EEESJ_S1T_JEEENSA_5SM1004TMEM4LOAD26SM100_TMEM_LOAD_32dp32b32xES12_NS13_INS14_ILi2ELi4ELi3EEES17_NST_INSB_IJS18_S1R_EEENSB_IJS1R_SD_EEEEEEENSA_39AutoVectorizingCopyWithAssumedAlignmentILi128EEENSA_21SM90_TMA_STORE_IM2COLES2A_S2C_S2C_EEEvvEEEEvNT_6ParamsE,(.L_x_155 - _ZN7cutlass13device_kernelINS_4conv6kernel13ConvUniversalINS1_16ConvProblemShapeILNS1_8OperatorE1ELi2EEENS1_10collective14CollectiveConvINS1_47MainloopSm100TmaUmmaWarpSpecializedImplicitGemmILS5_1ELi8ELi2ELi1ELi2EN4cute5tupleIJNSA_1CILi1EEESD_SD_EEEEENSB_IJNSC_ILi128EEENSC_ILi64EEENSB_IJSH_EEEEEENS_10bfloat16_tESK_NSA_8TiledMMAINSA_8MMA_AtomIJNSA_20SM100_MMA_F16BF16_SSISK_SK_fLi128ELi64ELNSA_4UMMA5MajorE0ELSP_1ELNSO_7ScaleInE0ELSQ_0EEEEEENSA_6LayoutISE_NSB_IJNSC_ILi0EEESU_SU_EEEEENSB_IJNSA_10UnderscoreESX_SX_EEEEENS7_6detail27Sm100ImplicitGemmTileTraitsINSA_20SM90_TMA_LOAD_IM2COLENSA_14ComposedLayoutINSA_7SwizzleILi3ELi4ELi3EEENSA_18smem_ptr_flag_bitsILi16EEENST_INSB_IJNSC_ILi8EEESH_EEENSB_IJSH_SD_EEEEEEEvEENS11_INSA_13SM90_TMA_LOADENS13_IS15_S17_NST_INSB_IJSH_S18_EEENSB_IJSD_SH_EEEEEEEvEEEENS_8epilogue10collective18CollectiveEpilogueINS1L_23Sm100TmaWarpSpecializedILi3ELi2ELi32ELb1ELb0EEEJSJ_NSB_IJNST_ISG_SD_EENST_INSC_ILi32EEESD_EEEEESK_NSB_IJNSB_IJlllEEESD_SU_EEESK_S1V_NS1L_6fusion15FusionCallbacksIS1P_NS1W_17LinearCombinationISK_fSK_fLNS_15FloatRoundStyleE2EEESJ_S1T_JEEENSA_5SM1004TMEM4LOAD26SM100_TMEM_LOAD_32dp32b32xES12_NS13_INS14_ILi2ELi4ELi3EEES17_NST_INSB_IJS18_S1R_EEENSB_IJS1R_SD_EEEEEEENSA_39AutoVectorizingCopyWithAssumedAlignmentILi128EEENSA_21SM90_TMA_STORE_IM2COLES2A_S2C_S2C_EEEvvEEEEvNT_6ParamsE)
        .other          _ZN7cutlass13device_kernelINS_4conv6kernel13ConvUniversalINS1_16ConvProblemShapeILNS1_8OperatorE1ELi2EEENS1_10collective14CollectiveConvINS1_47MainloopSm100TmaUmmaWarpSpecializedImplicitGemmILS5_1ELi8ELi2ELi1ELi2EN4cute5tupleIJNSA_1CILi1EEESD_SD_EEEEENSB_IJNSC_ILi128EEENSC_ILi64EEENSB_IJSH_EEEEEENS_10bfloat16_tESK_NSA_8TiledMMAINSA_8MMA_AtomIJNSA_20SM100_MMA_F16BF16_SSISK_SK_fLi128ELi64ELNSA_4UMMA5MajorE0ELSP_1ELNSO_7ScaleInE0ELSQ_0EEEEEENSA_6LayoutISE_NSB_IJNSC_ILi0EEESU_SU_EEEEENSB_IJNSA_10UnderscoreESX_SX_EEEEENS7_6detail27Sm100ImplicitGemmTileTraitsINSA_20SM90_TMA_LOAD_IM2COLENSA_14ComposedLayoutINSA_7SwizzleILi3ELi4ELi3EEENSA_18smem_ptr_flag_bitsILi16EEENST_INSB_IJNSC_ILi8EEESH_EEENSB_IJSH_SD_EEEEEEEvEENS11_INSA_13SM90_TMA_LOADENS13_IS15_S17_NST_INSB_IJSH_S18_EEENSB_IJSD_SH_EEEEEEEvEEEENS_8epilogue10collective18CollectiveEpilogueINS1L_23Sm100TmaWarpSpecializedILi3ELi2ELi32ELb1ELb0EEEJSJ_NSB_IJNST_ISG_SD_EENST_INSC_ILi32EEESD_EEEEESK_NSB_IJNSB_IJlllEEESD_SU_EEESK_S1V_NS1L_6fusion15FusionCallbacksIS1P_NS1W_17LinearCombinationISK_fSK_fLNS_15FloatRoundStyleE2EEESJ_S1T_JEEENSA_5SM1004TMEM4LOAD26SM100_TMEM_LOAD_32dp32b32xES12_NS13_INS14_ILi2ELi4ELi3EEES17_NST_INSB_IJS18_S1R_EEENSB_IJS1R_SD_EEEEEEENSA_39AutoVectorizingCopyWithAssumedAlignmentILi128EEENSA_21SM90_TMA_STORE_IM2COLES2A_S2C_S2C_EEEvvEEEEvNT_6ParamsE,@"STO_CUDA_ENTRY STV_DEFAULT"
_ZN7cutlass13device_kernelINS_4conv6kernel13ConvUniversalINS1_16ConvProblemShapeILNS1_8OperatorE1ELi2EEENS1_10collective14CollectiveConvINS1_47MainloopSm100TmaUmmaWarpSpecializedImplicitGemmILS5_1ELi8ELi2ELi1ELi2EN4cute5tupleIJNSA_1CILi1EEESD_SD_EEEEENSB_IJNSC_ILi128EEENSC_ILi64EEENSB_IJSH_EEEEEENS_10bfloat16_tESK_NSA_8TiledMMAINSA_8MMA_AtomIJNSA_20SM100_MMA_F16BF16_SSISK_SK_fLi128ELi64ELNSA_4UMMA5MajorE0ELSP_1ELNSO_7ScaleInE0ELSQ_0EEEEEENSA_6LayoutISE_NSB_IJNSC_ILi0EEESU_SU_EEEEENSB_IJNSA_10UnderscoreESX_SX_EEEEENS7_6detail27Sm100ImplicitGemmTileTraitsINSA_20SM90_TMA_LOAD_IM2COLENSA_14ComposedLayoutINSA_7SwizzleILi3ELi4ELi3EEENSA_18smem_ptr_flag_bitsILi16EEENST_INSB_IJNSC_ILi8EEESH_EEENSB_IJSH_SD_EEEEEEEvEENS11_INSA_13SM90_TMA_LOADENS13_IS15_S17_NST_INSB_IJSH_S18_EEENSB_IJSD_SH_EEEEEEEvEEEENS_8epilogue10collective18CollectiveEpilogueINS1L_23Sm100TmaWarpSpecializedILi3ELi2ELi32ELb1ELb0EEEJSJ_NSB_IJNST_ISG_SD_EENST_INSC_ILi32EEESD_EEEEESK_NSB_IJNSB_IJlllEEESD_SU_EEESK_S1V_NS1L_6fusion15FusionCallbacksIS1P_NS1W_17LinearCombinationISK_fSK_fLNS_15FloatRoundStyleE2EEESJ_S1T_JEEENSA_5SM1004TMEM4LOAD26SM100_TMEM_LOAD_32dp32b32xES12_NS13_INS14_ILi2ELi4ELi3EEES17_NST_INSB_IJS18_S1R_EEENSB_IJS1R_SD_EEEEEEENSA_39AutoVectorizingCopyWithAssumedAlignmentILi128EEENSA_21SM90_TMA_STORE_IM2COLES2A_S2C_S2C_EEEvvEEEEvNT_6ParamsE:
[----:B------:R-:W1:Y:S01]  /*0000*/  LDC R1, c[0x0][0x37c] ;  /* 0x0000df00ff017b82 */ /* 0x000e620000000800 */
[----:B------:R-:W2:Y:S07]  /*0010*/  S2R R102, SR_TID.X ;  /* 0x0000000000667919 */ /* 0x000eae0000002100 */
[----:B------:R-:W3:Y:S01]  /*0020*/  LDC.64 R2, c[0x0][0x890] ;  /* 0x00022400ff027b82 */ /* 0x000ee20000000a00 */
[----:B------:R-:W4:Y:S01]  /*0030*/  LDCU.64 UR50, c[0x0][0x358] ;  /* 0x00006b00ff3277ac */ /* 0x000f220008000a00 */
[----:B-1----:R-:W-:Y:S01]  /*0040*/  VIADD R1, R1, 0xfffffff8 ;  /* 0xfffffff801017836 */ /* 0x002fe20000000000 */
[----:B------:R-:W-:-:S02]  /*0050*/  PRMT R92, RZ, 0x7610, R92 ;  /* 0x00007610ff5c7816 */ /* 0x000fc4000000005c */
[----:B------:R-:W-:Y:S02]  /*0060*/  ELECT P2, URZ, PT ;  /* 0x0000000000ff782f */ /* 0x000fe40003840000 */
[----:B---3--:R-:W-:-:S04]  /*0070*/  ISETP.NE.U32.AND P0, PT, R2, RZ, PT ;  /* 0x000000ff0200720c */ /* 0x008fc80003f05070 */
[----:B------:R-:W-:Y:S02]  /*0080*/  ISETP.NE.AND.EX P0, PT, R3, RZ, PT, P0 ;  /* 0x000000ff0300720c */ /* 0x000fe40003f05300 */
[----:B--2---:R-:W-:-:S05]  /*0090*/  SHF.R.U32.HI R100, RZ, 0x5, R102 ;  /* 0x00000005ff647819 */ /* 0x004fca0000011666 */
[----:B------:R-:W1:Y:S02]  /*00a0*/  SHFL.IDX PT, R0, R100, RZ, 0x1f ;  /* 0x00001fff64007589 */ /* 0x000e6400000e0000 */
[----:B-1----:R-:W-:-:S04]  /*00b0*/  R2UR UR6, R0 ;  /* 0x00000000000672ca */ /* 0x002fc800000e0000 */
[----:B----4-:R-:W-:Y:S05]  /*00c0*/  @P0 BRA `(.L_x_0) ;  /* 0x00000000002c0947 */ /* 0x010fea0003800000 */
[----:B------:R-:W1:Y:S02]  /*00d0*/  LDCU.64 UR4, c[0x0][0x888] ;  /* 0x00011100ff0477ac */ /* 0x000e640008000a00 */
[----:B-1----:R-:W-:-:S04]  /*00e0*/  UISETP.NE.U32.AND UP0, UPT, UR4, URZ, UPT ;  /* 0x000000ff0400728c */ /* 0x002fc8000bf05070 */
[----:B------:R-:W-:-:S09]  /*00f0*/  UISETP.NE.AND.EX UP0, UPT, UR5, URZ, UPT, UP0 ;  /* 0x000000ff0500728c */ /* 0x000fd2000bf05300 */
[----:B------:R-:W-:Y:S05]  /*0100*/  BRA.U !UP0, `(.L_x_1) ;  /* 0x0000000108107547 */ /* 0x000fea000b800000 */
[----:B------:R-:W1:Y:S02]  /*0110*/  LDC.64 R4, c[0x0][0x888] ;  /* 0x00022200ff047b82 */ /* 0x000e640000000a00 */
[----:B-1----:R1:W5:Y:S01]  /*0120*/  LDG.E R49, desc[UR50][R4.64] ;  /* 0x0000003204317981 */ /* 0x002362000c1e1900 */
[----:B------:R-:W-:Y:S01]  /*0130*/  HFMA2 R92, -RZ, RZ, 0, 5.9604644775390625e-08 ;  /* 0x00000001ff5c7431 */ /* 0x000fe200000001ff */
[----:B------:R-:W-:Y:S05]  /*0140*/  BRA `(.L_x_0) ;  /* 0x00000000000c7947 */ /* 0x000fea0003800000 */
.L_x_1:
[----:B------:R-:W1:Y:S01]  /*0150*/  LDCU UR4, c[0x0][0x880] ;  /* 0x00011000ff0477ac */ /* 0x000e620008000800 */
[----:B------:R-:W-:Y:S01]  /*0160*/  HFMA2 R92, -RZ, RZ, 0, 5.9604644775390625e-08 ;  /* 0x00000001ff5c7431 */ /* 0x000fe200000001ff */
[----:B-1----:R-:W-:-:S07]  /*0170*/  MOV R49, UR4 ;  /* 0x0000000400317c02 */ /* 0x002fce0008000f00 */
.L_x_0:
[----:B------:R-:W2:Y:S02]  /*0180*/  LDCU.64 UR4, c[0x0][0x8b0] ;  /* 0x00011600ff0477ac */ /* 0x000ea40008000a00 */
[----:B--2---:R-:W-:-:S04]  /*0190*/  UISETP.NE.U32.AND UP0, UPT, UR4, URZ, UPT ;  /* 0x000000ff0400728c */ /* 0x004fc8000bf05070 */
[----:B------:R-:W-:-:S09]  /*01a0*/  UISETP.NE.AND.EX UP0, UPT, UR5, URZ, UPT, UP0 ;  /* 0x000000ff0500728c */ /* 0x000fd2000bf05300 */
[----:B------:R-:W-:Y:S05]  /*01b0*/  BRA.U UP0, `(.L_x_2) ;  /* 0x0000000100247547 */ /* 0x000fea000b800000 */
[----:B------:R-:W2:Y:S02]  /*01c0*/  LDCU.64 UR4, c[0x0][0x8a8] ;  /* 0x00011500ff0477ac */ /* 0x000ea40008000a00 */
[----:B--2---:R-:W-:-:S04]  /*01d0*/  UISETP.NE.U32.AND UP0, UPT, UR4, URZ, UPT ;  /* 0x000000ff0400728c */ /* 0x004fc8000bf05070 */
[----:B------:R-:W-:-:S09]  /*01e0*/  UISETP.NE.AND.EX UP0, UPT, UR5, URZ, UPT, UP0 ;  /* 0x000000ff0500728c */ /* 0x000fd2000bf05300 */
[----:B------:R-:W-:Y:S05]  /*01f0*/  BRA.U !UP0, `(.L_x_3) ;  /* 0x00000001080c7547 */ /* 0x000fea000b800000 */
[----:B-1----:R-:W1:Y:S02]  /*0200*/  LDC.64 R4, c[0x0][0x8a8] ;  /* 0x00022a00ff047b82 */ /* 0x002e640000000a00 */
[----:B-1----:R2:W5:Y:S01]  /*0210*/  LDG.E R47, desc[UR50][R4.64] ;  /* 0x00000032042f7981 */ /* 0x002562000c1e1900 */
[----:B------:R-:W-:Y:S05]  /*0220*/  BRA `(.L_x_2) ;  /* 0x0000000000087947 */ /* 0x000fea0003800000 */
.L_x_3:
[----:B------:R-:W2:Y:S02]  /*0230*/  LDCU UR4, c[0x0][0x8a0] ;  /* 0x00011400ff0477ac */ /* 0x000ea40008000800 */
[----:B--2---:R-:W-:Y:S02]  /*0240*/  MOV R47, UR4 ;  /* 0x00000004002f7c02 */ /* 0x004fe40008000f00 */
.L_x_2:
[----:B-12---:R-:W1:Y:S01]  /*0250*/  LDC.64 R4, c[0x0][0x888] ;  /* 0x00022200ff047b82 */ /* 0x006e620000000a00 */
[----:B------:R-:W-:Y:S01]  /*0260*/  IMAD.U32 R0, RZ, RZ, UR6 ;  /* 0x00000006ff007e24 */ /* 0x000fe2000f8e00ff */
[----:B------:R-:W-:Y:S01]  /*0270*/  ISETP.EQ.U32.AND P4, PT, R2, RZ, PT ;  /* 0x000000ff0200720c */ /* 0x000fe20003f82070 */
[----:B------:R-:W-:Y:S03]  /*0280*/  BSSY.RECONVERGENT B0, `(.L_x_4) ;  /* 0x0000012000007945 */ /* 0x000fe60003800200 */
[----:B------:R-:W-:Y:S02]  /*0290*/  ISETP.NE.OR P1, PT, R0, 0x1, !P2 ;  /* 0x000000010000780c */ /* 0x000fe40005725670 */
[----:B-1----:R-:W-:-:S04]  /*02a0*/  ISETP.NE.U32.AND P0, PT, R4, RZ, PT ;  /* 0x000000ff0400720c */ /* 0x002fc80003f05070 */
[----:B------:R-:W-:-:S13]  /*02b0*/  ISETP.NE.AND.EX P0, PT, R5, RZ, PT, P0 ;  /* 0x000000ff0500720c */ /* 0x000fda0003f05300 */
[----:B------:R-:W-:Y:S01]  /*02c0*/  VOTEU.ANY UP4, P0 ;  /* 0x0000000000ff7886 */ /* 0x000fe20000080100 */
[----:B------:R-:W-:Y:S02]  /*02d0*/  PLOP3.LUT P3, PT, PT, PT, UP4, 0x80, 0x8 ;  /* 0x000000000008781c */ /* 0x000fe40003f6f048 */
[----:B------:R-:W-:Y:S02]  /*02e0*/  ISETP.NE.OR P0, PT, R0, 0x3, !P2 ;  /* 0x000000030000780c */ /* 0x000fe40005705670 */
[----:B------:R-:W-:-:S04]  /*02f0*/  ISETP.EQ.OR.EX P5, PT, R3, RZ, !P3, P4 ;  /* 0x000000ff0300720c */ /* 0x000fc80005fa2740 */
[----:B------:R-:W-:Y:S01]  /*0300*/  P2R R101, PR, RZ, 0x20 ;  /* 0x00000020ff657803 */ /* 0x000fe20000000000 */
[----:B------:R-:W-:Y:S05]  /*0310*/  @P1 BRA `(.L_x_5) ;  /* 0x0000000000201947 */ /* 0x000fea0003800000 */
[----:B------:R-:W1:Y:S02]  /*0320*/  LDCU.64 UR4, c[0x0][0x348] ;  /* 0x00006900ff0477ac */ /* 0x000e640008000a00 */
[----:B-1----:R-:W-:Y:S02]  /*0330*/  UIADD3 UR8, UP1, UPT, UR4, 0x80, URZ ;  /* 0x0000008004087890 */ /* 0x002fe4000ff3e0ff */
[----:B------:R-:W-:Y:S02]  /*0340*/  UIADD3 UR4, UP0, UPT, UR4, 0x180, URZ ;  /* 0x0000018004047890 */ /* 0x000fe4000ff1e0ff */
[----:B------:R-:W-:Y:S02]  /*0350*/  UIADD3.X UR9, UPT, UPT, URZ, UR5, URZ, UP1, !UPT ;  /* 0x00000005ff097290 */ /* 0x000fe40008ffe4ff */
[----:B------:R-:W-:-:S07]  /*0360*/  UIADD3.X UR5, UPT, UPT, URZ, UR5, URZ, UP0, !UPT ;  /* 0x00000005ff057290 */ /* 0x000fce00087fe4ff */
[----:B------:R1:W-:Y:S02]  /*0370*/  UTMACCTL.PF [UR8] ;  /* 0x00000000080079b9 */ /* 0x0003e40008040000 */
[----:B------:R1:W-:Y:S02]  /*0380*/  UTMACCTL.PF [UR4] ;  /* 0x00000000040079b9 */ /* 0x0003e40008040000 */
[----:B-1----:R-:W-:Y:S01]  /*0390*/  NOP ;  /* 0x0000000000007918 */ /* 0x002fe20000000000 */
.L_x_5:
[----:B------:R-:W-:Y:S05]  /*03a0*/  BSYNC.RECONVERGENT B0 ;  /* 0x0000000000007941 */ /* 0x000fea0003800200 */
.L_x_4:
[----:B------:R-:W-:Y:S04]  /*03b0*/  BSSY.RECONVERGENT B0, `(.L_x_6) ;  /* 0x000000a000007945 */ /* 0x000fe80003800200 */
        /* <DEDUP_REMOVED lines=9> */
.L_x_7:
[----:B------:R-:W-:Y:S05]  /*0450*/  BSYNC.RECONVERGENT B0 ;  /* 0x0000000000007941 */ /* 0x000fea0003800200 */
.L_x_6:
[----:B------:R-:W-:Y:S01]  /*0460*/  UPLOP3.LUT UP1, UPT, UPT, UPT, UPT, 0x80, 0x8 ;  /* 0x000000000008789c */ /* 0x000fe20003f2f070 */
[----:B------:R-:W-:Y:S10]  /*0470*/  @!P5 BRA `(.L_x_8) ;  /* 0x000000000024d947 */ /* 0x000ff40003800000 */
[----:B------:R-:W-:Y:S01]  /*0480*/  ISETP.NE.U32.AND P1, PT, R2, RZ, PT ;  /* 0x000000ff0200720c */ /* 0x000fe20003f25070 */
[----:B------:R-:W-:Y:S01]  /*0490*/  USEL UR4, URZ, 0xffffffff, UP4 ;  /* 0xffffffffff047887 */ /* 0x000fe2000a000000 */
[----:B-----5:R-:W-:Y:S02]  /*04a0*/  FSETP.NEU.AND P0, PT, R49, RZ, PT ;  /* 0x000000ff3100720b */ /* 0x020fe40003f0d000 */
[----:B------:R-:W-:-:S11]  /*04b0*/  ISETP.NE.AND.EX P1, PT, R3, RZ, PT, P1 ;  /* 0x000000ff0300720c */ /* 0x000fd60003f25310 */
[----:B------:R-:W-:Y:S02]  /*04c0*/  VOTEU.ANY UP0, P0 ;  /* 0x0000000000ff7886 */ /* 0x000fe40000000100 */
[----:B------:R-:W-:-:S05]  /*04d0*/  VOTEU.ANY UP1, P1 ;  /* 0x0000000000ff7886 */ /* 0x000fca0000820100 */
[----:B------:R-:W-:-:S04]  /*04e0*/  @!UP1 USEL UR4, URZ, 0xffffffff, UP0 ;  /* 0xffffffffff049887 */ /* 0x000fc80008000000 */
[----:B------:R-:W-:-:S04]  /*04f0*/  ULOP3.LUT UR4, UR4, 0x1, URZ, 0xc0, !UPT ;  /* 0x0000000104047892 */ /* 0x000fc8000f8ec0ff */
[----:B------:R-:W-:-:S11]  /*0500*/  UISETP.NE.U32.AND UP1, UPT, UR4, 0x1, UPT ;  /* 0x000000010400788c */ /* 0x000fd6000bf25070 */
.L_x_8:
[----:B------:R-:W1:Y:S01]  /*0510*/  SHFL.IDX PT, R2, R100, RZ, 0x1f ;  /* 0x00001fff64027589 */ /* 0x000e6200000e0000 */
[----:B------:R-:W-:-:S04]  /*0520*/  UISETP.NE.AND UP0, UPT, UR6, 0x2, UPT ;  /* 0x000000020600788c */ /* 0x000fc8000bf05270 */
[----:B------:R-:W-:Y:S01]  /*0530*/  USEL UR15, URZ, 0x1, UP0 ;  /* 0x00000001ff0f7887 */ /* 0x000fe20008000000 */
[----:B-1----:R-:W-:-:S13]  /*0540*/  ISETP.NE.AND P0, PT, R2, RZ, PT ;  /* 0x000000ff0200720c */ /* 0x002fda0003f05270 */
[----:B------:R-:W-:Y:S05]  /*0550*/  @P0 BRA `(.L_x_9) ;  /* 0x0000000000680947 */ /* 0x000fea0003800000 */
[----:B------:R-:W1:Y:S01]  /*0560*/  S2UR UR5, SR_CgaCtaId ;  /* 0x00000000000579c3 */ /* 0x000e620000008800 */
[----:B------:R-:W-:Y:S01]  /*0570*/  UMOV UR7, 0x400 ;  /* 0x0000040000077882 */ /* 0x000fe20000000000 */
[----:B------:R-:W-:Y:S01]  /*0580*/  UMOV UR4, 0x1 ;  /* 0x0000000100047882 */ /* 0x000fe20000000000 */
[----:B------:R-:W-:Y:S01]  /*0590*/  ELECT P0, URZ, PT ;  /* 0x0000000000ff782f */ /* 0x000fe20003800000 */
[----:B------:R-:W-:-:S04]  /*05a0*/  UIADD3 UR8, UPT, UPT, -UR4, 0x100000, URZ ;  /* 0x0010000004087890 */ /* 0x000fc8000fffe1ff */
[----:B------:R-:W-:Y:S02]  /*05b0*/  USHF.L.U32 UR9, UR8, 0xb, URZ ;  /* 0x0000000b08097899 */ /* 0x000fe400080006ff */
[----:B------:R-:W-:Y:S02]  /*05c0*/  USHF.L.U32 UR8, UR8, 0x1, URZ ;  /* 0x0000000108087899 */ /* 0x000fe400080006ff */
[----:B-1----:R-:W-:Y:S01]  /*05d0*/  ULEA UR5, UR5, UR7, 0x18 ;  /* 0x0000000705057291 */ /* 0x002fe2000f8ec0ff */
[----:B------:R-:W1:Y:S11]  /*05e0*/  FENCE.VIEW.ASYNC.S ;  /* 0x00000000000073c6 */ /* 0x000e760000000000 */
[----:B-1----:R1:W2:Y:S01]  /*05f0*/  SYNCS.EXCH.64 URZ, [UR5], UR8 ;  /* 0x0000000805ff75b2 */ /* 0x0022a20008000100 */
[----:B------:R1:W3:Y:S01]  /*0600*/  SYNCS.EXCH.64 URZ, [UR5+0x40], UR8 ;  /* 0x0000400805ff75b2 */ /* 0x0002e20008000100 */
[----:B------:R1:W4:Y:S01]  /*0610*/  SYNCS.EXCH.64 URZ, [UR5+0x8], UR8 ;  /* 0x0000080805ff75b2 */ /* 0x0003220008000100 */
[----:B------:R1:W1:Y:S01]  /*0620*/  SYNCS.EXCH.64 URZ, [UR5+0x48], UR8 ;  /* 0x0000480805ff75b2 */ /* 0x0002620008000100 */
        /* <DEDUP_REMOVED lines=12> */
[----:B------:R-:W-:Y:S01]  /*06f0*/  NOP ;  /* 0x0000000000007918 */ /* 0x000fe20000000000 */
.L_x_9:
[----:B------:R-:W2:Y:S01]  /*0700*/  SHFL.IDX PT, R2, R100, RZ, 0x1f ;  /* 0x00001fff64027589 */ /* 0x000ea200000e0000 */
[----:B------:R-:W-:Y:S01]  /*0710*/  NOP ;  /* 0x0000000000007918 */ /* 0x000fe20000000000 */
[----:B--2---:R-:W-:-:S13]  /*0720*/  ISETP.NE.AND P0, PT, R2, 0x1, PT ;  /* 0x000000010200780c */ /* 0x004fda0003f05270 */
[----:B------:R-:W-:Y:S05]  /*0730*/  @P0 BRA `(.L_x_10) ;  /* 0x0000000000500947 */ /* 0x000fea0003800000 */
[----:B------:R-:W2:Y:S01]  /*0740*/  S2UR UR7, SR_CgaCtaId ;  /* 0x00000000000779c3 */ /* 0x000ea20000008800 */
[----:B-1----:R-:W-:Y:S01]  /*0750*/  UMOV UR8, 0x400 ;  /* 0x0000040000087882 */ /* 0x002fe20000000000 */
[----:B------:R-:W-:Y:S01]  /*0760*/  UMOV UR5, 0x20 ;  /* 0x0000002000057882 */ /* 0x000fe20000000000 */
[----:B------:R-:W-:Y:S01]  /*0770*/  UMOV UR4, 0x80 ;  /* 0x0000008000047882 */ /* 0x000fe20000000000 */
[----:B------:R-:W-:Y:S01]  /*0780*/  ELECT P0, URZ, PT ;  /* 0x0000000000ff782f */ /* 0x000fe20003800000 */
[----:B--2---:R-:W-:Y:S02]  /*0790*/  ULEA UR7, UR7, UR8, 0x18 ;  /* 0x0000000807077291 */ /* 0x004fe4000f8ec0ff */
[----:B------:R-:W-:-:S04]  /*07a0*/  UIADD3 UR8, UPT, UPT, -UR5, 0x100000, URZ ;  /* 0x0010000005087890 */ /* 0x000fc8000fffe1ff */
[----:B------:R-:W-:Y:S02]  /*07b0*/  USHF.L.U32 UR9, UR8, 0xb, URZ ;  /* 0x0000000b08097899 */ /* 0x000fe400080006ff */
[----:B------:R-:W-:Y:S02]  /*07c0*/  USHF.L.U32 UR8, UR8, 0x1, URZ ;  /* 0x0000000108087899 */ /* 0x000fe400080006ff */
[----:B------:R-:W-:-:S04]  /*07d0*/  UIADD3 UR4, UPT, UPT, -UR4, 0x100000, URZ ;  /* 0x0010000004047890 */ /* 0x000fc8000fffe1ff */
[----:B------:R-:W-:Y:S02]  /*07e0*/  USHF.L.U32 UR5, UR4, 0xb, URZ ;  /* 0x0000000b04057899 */ /* 0x000fe400080006ff */
[----:B------:R-:W-:Y:S01]  /*07f0*/  USHF.L.U32 UR4, UR4, 0x1, URZ ;  /* 0x0000000104047899 */ /* 0x000fe200080006ff */
[----:B------:R-:W1:Y:S03]  /*0800*/  FENCE.VIEW.ASYNC.S ;  /* 0x00000000000073c6 */ /* 0x000e660000000000 */
[----:B-1----:R2:W1:Y:S08]  /*0810*/  SYNCS.EXCH.64 URZ, [UR7+0x80], UR8 ;  /* 0x0000800807ff75b2 */ /* 0x0024700008000100 */
[----:B------:R2:W1:Y:S01]  /*0820*/  SYNCS.EXCH.64 URZ, [UR7+0x98], UR4 ;  /* 0x0000980407ff75b2 */ /* 0x0004620008000100 */
[----:B------:R2:W1:Y:S01]  /*0830*/  SYNCS.EXCH.64 URZ, [UR7+0x88], UR8 ;  /* 0x0000880807ff75b2 */ /* 0x0004620008000100 */
[----:B------:R2:W1:Y:S01]  /*0840*/  SYNCS.EXCH.64 URZ, [UR7+0xa0], UR4 ;  /* 0x0000a00407ff75b2 */ /* 0x0004620008000100 */
[----:B------:R2:W1:Y:S01]  /*0850*/  SYNCS.EXCH.64 URZ, [UR7+0x90], UR8 ;  /* 0x0000900807ff75b2 */ /* 0x0004620008000100 */
[----:B------:R2:W1:Y:S02]  /*0860*/  SYNCS.EXCH.64 URZ, [UR7+0xa8], UR4 ;  /* 0x0000a80407ff75b2 */ /* 0x0004640008000100 */
[----:B--2---:R-:W-:Y:S01]  /*0870*/  NOP ;  /* 0x0000000000007918 */ /* 0x004fe20000000000 */
.L_x_10:
[----:B------:R-:W2:Y:S01]  /*0880*/  SHFL.IDX PT, R2, R100, RZ, 0x1f ;  /* 0x00001fff64027589 */ /* 0x000ea200000e0000 */
[----:B------:R-:W-:Y:S01]  /*0890*/  NOP ;  /* 0x0000000000007918 */ /* 0x000fe20000000000 */
[----:B--2---:R-:W-:-:S13]  /*08a0*/  ISETP.NE.AND P0, PT, R2, 0x3, PT ;  /* 0x000000030200780c */ /* 0x004fda0003f05270 */
[----:B------:R-:W-:Y:S05]  /*08b0*/  @P0 BRA `(.L_x_11) ;  /* 0x0000000000300947 */ /* 0x000fea0003800000 */
[----:B-1----:R-:W1:Y:S01]  /*08c0*/  S2UR UR5, SR_CgaCtaId ;  /* 0x00000000000579c3 */ /* 0x002e620000008800 */
        /* <DEDUP_REMOVED lines=8> */
[----:B-1----:R2:W1:Y:S01]  /*0950*/  SYNCS.EXCH.64 URZ, [UR5+0xb0], UR8 ;  /* 0x0000b00805ff75b2 */ /* 0x0024620008000100 */
[----:B------:R2:W1:Y:S02]  /*0960*/  SYNCS.EXCH.64 URZ, [UR5+0xb8], UR8 ;  /* 0x0000b80805ff75b2 */ /* 0x0004640008000100 */
[----:B--2---:R-:W-:Y:S01]  /*0970*/  NOP ;  /* 0x0000000000007918 */ /* 0x004fe20000000000 */
.L_x_11:
[----:B------:R-:W2:Y:S01]  /*0980*/  SHFL.IDX PT, R2, R100, RZ, 0x1f ;  /* 0x00001fff64027589 */ /* 0x000ea200000e0000 */
[----:B------:R-:W-:Y:S01]  /*0990*/  NOP ;  /* 0x0000000000007918 */ /* 0x000fe20000000000 */
[----:B--2---:R-:W-:-:S13]  /*09a0*/  ISETP.NE.AND P0, PT, R2, 0x4, PT ;  /* 0x000000040200780c */ /* 0x004fda0003f05270 */
[----:B------:R-:W-:Y:S05]  /*09b0*/  @P0 BRA `(.L_x_12) ;  /* 0x0000000000440947 */ /* 0x000fea0003800000 */
[----:B-1----:R-:W1:Y:S01]  /*09c0*/  S2UR UR5, SR_CgaCtaId ;  /* 0x00000000000579c3 */ /* 0x002e620000008800 */
[----:B------:R-:W-:Y:S01]  /*09d0*/  UMOV UR8, 0x100 ;  /* 0x0000010000087882 */ /* 0x000fe20000000000 */
[----:B------:R-:W-:Y:S01]  /*09e0*/  UMOV UR7, 0x400 ;  /* 0x0000040000077882 */ /* 0x000fe20000000000 */
[----:B------:R-:W-:Y:S01]  /*09f0*/  USEL UR8, UR8, 0xe0, UP1 ;  /* 0x000000e008087887 */ /* 0x000fe20008800000 */
[----:B------:R-:W-:Y:S01]  /*0a00*/  UMOV UR4, 0x1 ;  /* 0x0000000100047882 */ /* 0x000fe20000000000 */
[----:B------:R-:W-:Y:S01]  /*0a10*/  ELECT P0, URZ, PT ;  /* 0x0000000000ff782f */ /* 0x000fe20003800000 */
[----:B------:R-:W-:-:S04]  /*0a20*/  UIADD3 UR10, UPT, UPT, -UR4, 0x100000, URZ ;  /* 0x00100000040a7890 */ /* 0x000fc8000fffe1ff */
[----:B------:R-:W-:Y:S02]  /*0a30*/  USHF.L.U32 UR11, UR10, 0xb, URZ ;  /* 0x0000000b0a0b7899 */ /* 0x000fe400080006ff */
[----:B------:R-:W-:Y:S02]  /*0a40*/  USHF.L.U32 UR10, UR10, 0x1, URZ ;  /* 0x000000010a0a7899 */ /* 0x000fe400080006ff */
        /* <DEDUP_REMOVED lines=8> */
.L_x_12:
        /* <DEDUP_REMOVED lines=20> */
[----:B------:R2:W1:Y:S02]  /*0c10*/  SYNCS.EXCH.64 URZ, [UR7+0xe8], UR4 ;  /* 0x0000e80407ff75b2 */ /* 0x0004640008000100 */
[----:B--2---:R-:W-:Y:S01]  /*0c20*/  NOP ;  /* 0x0000000000007918 */ /* 0x004fe20000000000 */
.L_x_13:
[----:B-1----:R-:W1:Y:S01]  /*0c30*/  S2UR UR8, SR_CTAID.X ;  /* 0x00000000000879c3 */ /* 0x002e620000002500 */
[----:B------:R-:W-:-:S05]  /*0c40*/  CS2R.32 R91, SR_CgaSize ;  /* 0x00000000005b7805 */ /* 0x000fca0000008a00 */
[----:B------:R-:W-:-:S05]  /*0c50*/  IMAD R91, R91, -0xa0, RZ ;  /* 0xffffff605b5b7824 */ /* 0x000fca00078e02ff */
[----:B------:R-:W-:-:S14]  /*0c60*/  R2UR UR7, R91 ;  /* 0x000000005b0772ca */ /* 0x000fdc00000e0000 */
[----:B------:R-:W2:Y:S01]  /*0c70*/  LDCU UR7, c[0x0][UR7+0x2b0] ;  /* 0x00005600070777ac */ /* 0x000ea20008000800 */
[----:B------:R-:W1:Y:S01]  /*0c80*/  S2R R17, SR_CTAID.Z ;  /* 0x0000000000117919 */ /* 0x000e620000002700 */
[----:B------:R-:W-:Y:S01]  /*0c90*/  NOP ;  /* 0x0000000000007918 */ /* 0x000fe20000000000 */
[----:B------:R-:W-:-:S05]  /*0ca0*/  CS2R.32 R91, SR_CgaSize ;  /* 0x00000000005b7805 */ /* 0x000fca0000008a00 */
[----:B------:R-:W-:-:S05]  /*0cb0*/  IMAD R91, R91, -0xa0, RZ ;  /* 0xffffff605b5b7824 */ /* 0x000fca00078e02ff */
[----:B------:R-:W-:-:S14]  /*0cc0*/  R2UR UR4, R91 ;  /* 0x000000005b0472ca */ /* 0x000fdc00000e0000 */
[----:B------:R-:W3:Y:S01]  /*0cd0*/  LDCU UR4, c[0x0][UR4+0x2b4] ;  /* 0x00005680040477ac */ /* 0x000ee20008000800 */
[----:B------:R-:W4:Y:S08]  /*0ce0*/  S2UR UR5, SR_CTAID.Y ;  /* 0x00000000000579c3 */ /* 0x000f300000002600 */
[----:B------:R-:W3:Y:S01]  /*0cf0*/  LDC R10, c[0x0][0xb24] ;  /* 0x0002c900ff0a7b82 */ /* 0x000ee20000000800 */
[----:B-1----:R-:W-:-:S02]  /*0d00*/  I2FP.F32.U32 R91, UR8 ;  /* 0x00000008005b7c45 */ /* 0x002fc40008201000 */
[----:B------:R-:W-:-:S05]  /*0d10*/  CS2R.32 R3, SR_CgaSize ;  /* 0x0000000000037805 */ /* 0x000fca0000008a00 */
[----:B------:R-:W-:-:S06]  /*0d20*/  IMAD R3, R3, -0xa0, RZ ;  /* 0xffffff6003037824 */ /* 0x000fcc00078e02ff */
[----:B------:R-:W1:Y:S01]  /*0d30*/  LDC R3, c[0x0][R3+0x2a0] ;  /* 0x0000a80003037b82 */ /* 0x000e620000000800 */
[----:B------:R-:W-:Y:S01]  /*0d40*/  MOV R18, UR8 ;  /* 0x0000000800127c02 */ /* 0x000fe20008000f00 */
[----:B--2---:R-:W-:Y:S01]  /*0d50*/  FMUL R91, R91, UR7 ;  /* 0x000000075b5b7c20 */ /* 0x004fe20008400000 */
[----:B----4-:R-:W-:Y:S02]  /*0d60*/  I2FP.F32.U32 R90, UR5 ;  /* 0x00000005005a7c45 */ /* 0x010fe40008201000 */
[----:B------:R-:W-:-:S05]  /*0d70*/  CS2R.32 R2, SR_CgaSize ;  /* 0x0000000000027805 */ /* 0x000fca0000008a00 */
[----:B------:R-:W-:-:S06]  /*0d80*/  IMAD R2, R2, -0xa0, RZ ;  /* 0xffffff6002027824 */ /* 0x000fcc00078e02ff */
[----:B------:R-:W2:Y:S01]  /*0d90*/  LDC R2, c[0x0][R2+0x2a4] ;  /* 0x0000a90002027b82 */ /* 0x000ea20000000800 */
[----:B------:R-:W-:Y:S01]  /*0da0*/  MOV R14, UR5 ;  /* 0x00000005000e7c02 */ /* 0x000fe20008000f00 */
[----:B------:R-:W4:Y:S01]  /*0db0*/  F2I.U32.TRUNC.NTZ R91, R91 ;  /* 0x0000005b005b7305 */ /* 0x000f22000020f000 */
[----:B---3--:R-:W-:-:S05]  /*0dc0*/  FMUL R90, R90, UR4 ;  /* 0x000000045a5a7c20 */ /* 0x008fca0008400000 */
[----:B------:R-:W-:Y:S01]  /*0dd0*/  BAR.SYNC.DEFER_BLOCKING 0x0 ;  /* 0x0000000000007b1d */ /* 0x000fe20000010000 */
[----:B------:R-:W-:-:S05]  /*0de0*/  ISETP.GE.AND P0, PT, R10, 0x1, PT ;  /* 0x000000010a00780c */ /* 0x000fca0003f06270 */
[----:B------:R-:W3:Y:S01]  /*0df0*/  F2I.U32.TRUNC.NTZ R90, R90 ;  /* 0x0000005a005a7305 */ /* 0x000ee2000020f000 */
[----:B----4-:R-:W-:-:S05]  /*0e00*/  IADD3 R91, PT, PT, -R91, RZ, RZ ;  /* 0x000000ff5b5b7210 */ /* 0x010fca0007ffe1ff */
[----:B-1----:R-:W-:Y:S01]  /*0e10*/  IMAD R91, R3, R91, UR8 ;  /* 0x00000008035b7e24 */ /* 0x002fe2000f8e025b */
[----:B---3--:R-:W-:-:S05]  /*0e20*/  IADD3 R90, PT, PT, -R90, RZ, RZ ;  /* 0x000000ff5a5a7210 */ /* 0x008fca0007ffe1ff */
[----:B--2---:R-:W-:Y:S01]  /*0e30*/  IMAD R90, R2, R90, UR5 ;  /* 0x00000005025a7e24 */ /* 0x004fe2000f8e025a */
[----:B------:R-:W-:Y:S06]  /*0e40*/  @!P0 BRA `(.L_x_14) ;  /* 0x0000000000b88947 */ /* 0x000fec0003800000 */
[----:B------:R-:W1:Y:S01]  /*0e50*/  LDC.64 R4, c[0x0][0xb18] ;  /* 0x0002c600ff047b82 */ /* 0x000e620000000a00 */
[----:B------:R-:W-:-:S07]  /*0e60*/  ISETP.NE.AND P0, PT, R10, 0x1, PT ;  /* 0x000000010a00780c */ /* 0x000fce0003f05270 */
[----:B------:R-:W2:Y:S08]  /*0e70*/  LDC R9, c[0x0][0xb0c] ;  /* 0x0002c300ff097b82 */ /* 0x000eb00000000800 */
[----:B------:R-:W3:Y:S08]  /*0e80*/  LDC R12, c[0x0][0x370] ;  /* 0x0000dc00ff0c7b82 */ /* 0x000ef00000000800 */
[----:B------:R-:W4:Y:S01]  /*0e90*/  LDC R11, c[0x0][0x374] ;  /* 0x0000dd00ff0b7b82 */ /* 0x000f220000000800 */
[----:B-1----:R-:W-:-:S07]  /*0ea0*/  ISETP.NE.AND P1, PT, R4, 0x1, PT ;  /* 0x000000010400780c */ /* 0x002fce0003f25270 */
[----:B------:R-:W3:Y:S01]  /*0eb0*/  LDC.64 R6, c[0x0][0xb10] ;  /* 0x0002c400ff067b82 */ /* 0x000ee20000000a00 */
[----:B--2---:R-:W-:-:S07]  /*0ec0*/  ISETP.NE.AND P3, PT, R9, 0x1, PT ;  /* 0x000000010900780c */ /* 0x004fce0003f65270 */
[----:B------:R-:W1:Y:S08]  /*0ed0*/  LDC R8, c[0x0][0xb20] ;  /* 0x0002c800ff087b82 */ /* 0x000e700000000800 */
[----:B------:R-:W2:Y:S01]  /*0ee0*/  LDC.64 R2, c[0x0][0xb28] ;  /* 0x0002ca00ff027b82 */ /* 0x000ea20000000a00 */
[----:B----4-:R-:W-:-:S04]  /*0ef0*/  IMAD.HI.U32 R13, R11, R5, RZ ;  /* 0x000000050b0d7227 */ /* 0x010fc800078e00ff */
[----:B------:R-:W-:-:S04]  /*0f00*/  IMAD.HI.U32 R5, R14, R5, RZ ;  /* 0x000000050e057227 */ /* 0x000fc800078e00ff */
[----:B---3--:R-:W-:-:S05]  /*0f10*/  IMAD.HI.U32 R15, R12, R6, RZ ;  /* 0x000000060c0f7227 */ /* 0x008fca00078e00ff */
[-C--:B------:R-:W-:Y:S01]  /*0f20*/  @P3 SHF.R.U32.HI R12, RZ, R7.reuse, R15 ;  /* 0x00000007ff0c3219 */ /* 0x080fe2000001160f */
[----:B------:R-:W-:Y:S01]  /*0f30*/  IMAD.HI.U32 R15, R18, R6, RZ ;  /* 0x00000006120f7227 */ /* 0x000fe200078e00ff */
[-C--:B-1----:R-:W-:Y:S02]  /*0f40*/  @P1 SHF.R.U32.HI R11, RZ, R8.reuse, R13 ;  /* 0x00000008ff0b1219 */ /* 0x082fe4000001160d */
[----:B------:R-:W-:Y:S02]  /*0f50*/  SHF.R.U32.HI R5, RZ, R8, R5 ;  /* 0x00000008ff057219 */ /* 0x000fe40000011605 */
[----:B------:R-:W-:Y:S02]  /*0f60*/  SHF.R.U32.HI R15, RZ, R7, R15 ;  /* 0x00000007ff0f7219 */ /* 0x000fe4000001160f */
[----:B------:R-:W-:Y:S01]  /*0f70*/  SEL R5, R14, R5, !P1 ;  /* 0x000000050e057207 */ /* 0x000fe20004800000 */
[----:B--2---:R-:W-:Y:S01]  /*0f80*/  IMAD.HI.U32 R13, R11, R2, RZ ;  /* 0x000000020b0d7227 */ /* 0x004fe200078e00ff */
[----:B------:R-:W-:-:S03]  /*0f90*/  SEL R15, R18, R15, !P3 ;  /* 0x0000000f120f7207 */ /* 0x000fc60005800000 */
[----:B------:R-:W-:Y:S01]  /*0fa0*/  IMAD.HI.U32 R6, R12, R2, RZ ;  /* 0x000000020c067227 */ /* 0x000fe200078e00ff */
[----:B------:R-:W-:-:S04]  /*0fb0*/  @P0 SHF.R.U32.HI R11, RZ, R3, R13 ;  /* 0x00000003ff0b0219 */ /* 0x000fc8000001160d */
[----:B------:R-:W-:Y:S01]  /*0fc0*/  @P0 SHF.R.U32.HI R12, RZ, R3, R6 ;  /* 0x00000003ff0c0219 */ /* 0x000fe20000011606 */
[----:B------:R-:W-:-:S04]  /*0fd0*/  IMAD R11, R11, R10, RZ ;  /* 0x0000000a0b0b7224 */ /* 0x000fc800078e02ff */
[----:B------:R-:W-:Y:S01]  /*0fe0*/  IMAD R6, R12, R10, RZ ;  /* 0x0000000a0c067224 */ /* 0x000fe200078e02ff */
[----:B------:R-:W-:-:S04]  /*0ff0*/  ISETP.GE.AND P1, PT, R5, R11, PT ;  /* 0x0000000b0500720c */ /* 0x000fc80003f26270 */
[----:B------:R-:W-:Y:S01]  /*1000*/  ISETP.GE.OR P1, PT, R15, R6, P1 ;  /* 0x000000060f00720c */ /* 0x000fe20000f26670 */
[----:B------:R-:W-:-:S05]  /*1010*/  IMAD.HI.U32 R6, R5, R2, RZ ;  /* 0x0000000205067227 */ /* 0x000fca00078e00ff */
[----:B------:R-:W-:-:S04]  /*1020*/  SHF.R.U32.HI R6, RZ, R3, R6 ;  /* 0x00000003ff067219 */ /* 0x000fc80000011606 */
[----:B------:R-:W-:-:S03]  /*1030*/  SEL R6, R5, R6, !P0 ;  /* 0x0000000605067207 */ /* 0x000fc60004000000 */
[----:B------:R-:W-:Y:S01]  /*1040*/  @!P1 IMAD.HI.U32 R7, R15, R2, RZ ;  /* 0x000000020f079227 */ /* 0x000fe200078e00ff */
[----:B------:R-:W-:-:S04]  /*1050*/  IADD3 R2, PT, PT, -R6, RZ, RZ ;  /* 0x000000ff06027210 */ /* 0x000fc80007ffe1ff */
[----:B------:R-:W-:Y:S01]  /*1060*/  @!P1 SHF.R.U32.HI R3, RZ, R3, R7 ;  /* 0x00000003ff039219 */ /* 0x000fe20000011607 */
[----:B------:R-:W-:Y:S01]  /*1070*/  IMAD R2, R10, R2, R5 ;  /* 0x000000020a027224 */ /* 0x000fe200078e0205 */
[----:B------:R-:W-:Y:S02]  /*1080*/  IADD3 R7, PT, PT, -R5, RZ, RZ ;  /* 0x000000ff05077210 */ /* 0x000fe40007ffe1ff */
[----:B------:R-:W-:-:S03]  /*1090*/  @!P1 SEL R3, R15, R3, !P0 ;  /* 0x000000030f039207 */ /* 0x000fc60004000000 */
[----:B------:R-:W-:Y:S02]  /*10a0*/  IMAD R7, R4, R7, R14 ;  /* 0x0000000704077224 */ /* 0x000fe400078e020e */
[--C-:B------:R-:W-:Y:S02]  /*10b0*/  @!P1 IMAD.IADD R6, R6, 0x1, -R3.reuse ;  /* 0x0000000106069824 */ /* 0x100fe400078e0a03 */
[----:B------:R-:W-:Y:S01]  /*10c0*/  @!P1 IMAD R3, R2, R12, R3 ;  /* 0x0000000c02039224 */ /* 0x000fe200078e0203 */
[----:B------:R-:W-:Y:S01]  /*10d0*/  IADD3 R2, PT, PT, -R15, RZ, RZ ;  /* 0x000000ff0f027210 */ /* 0x000fe20007ffe1ff */
[----:B------:R-:W-:Y:S02]  /*10e0*/  @!P1 IMAD R5, R6, R10, R15 ;  /* 0x0000000a06059224 */ /* 0x000fe400078e020f */
[----:B------:R-:W-:Y:S02]  /*10f0*/  @!P1 IMAD.MOV.U32 R15, RZ, RZ, R3 ;  /* 0x000000ffff0f9224 */ /* 0x000fe400078e0003 */
[----:B------:R-:W-:-:S02]  /*1100*/  IMAD R2, R9, R2, R18 ;  /* 0x0000000209027224 */ /* 0x000fc400078e0212 */
[----:B------:R-:W-:Y:S02]  /*1110*/  IMAD R14, R5, R4, R7 ;  /* 0x00000004050e7224 */ /* 0x000fe400078e0207 */
[----:B------:R-:W-:Y:S02]  /*1120*/  IMAD R18, R15, R9, R2 ;  /* 0x000000090f127224 */ /* 0x000fe400078e0202 */
.L_x_14:
[----:B------:R-:W1:Y:S01]  /*1130*/  LDCU UR4, c[0x0][0xb30] ;  /* 0x00016600ff0477ac */ /* 0x000e620008000800 */
[----:B------:R-:W2:Y:S08]  /*1140*/  S2UR UR45, SR_CgaCtaId ;  /* 0x00000000002d79c3 */ /* 0x000eb00000008800 */
[----:B------:R-:W3:Y:S01]  /*1150*/  LDC R40, c[0x0][0xb24] ;  /* 0x0002c900ff287b82 */ /* 0x000ee20000000800 */
[----:B-1----:R-:W-:-:S09]  /*1160*/  UISETP.NE.AND UP0, UPT, UR4, 0x1, UPT ;  /* 0x000000010400788c */ /* 0x002fd2000bf05270 */
[----:B--2---:R-:W-:Y:S05]  /*1170*/  BRA.U UP0, `(.L_x_15) ;  /* 0x0000000100407547 */ /* 0x004fea000b800000 */
[----:B------:R-:W1:Y:S08]  /*1180*/  LDC.64 R4, c[0x0][0xb10] ;  /* 0x0002c400ff047b82 */ /* 0x000e700000000a00 */
[----:B------:R-:W2:Y:S08]  /*1190*/  LDC.64 R2, c[0x0][0xb18] ;  /* 0x0002c600ff027b82 */ /* 0x000eb00000000a00 */
[----:B------:R-:W4:Y:S08]  /*11a0*/  LDC R6, c[0x0][0xb20] ;  /* 0x0002c800ff067b82 */ /* 0x000f300000000800 */
[----:B------:R-:W3:Y:S01]  /*11b0*/  LDC R7, c[0x0][0xb0c] ;  /* 0x0002c300ff077b82 */ /* 0x000ee20000000800 */
[----:B-1----:R-:W-:-:S05]  /*11c0*/  IMAD.HI.U32 R4, R18, R4, RZ ;  /* 0x0000000412047227 */ /* 0x002fca00078e00ff */
[----:B------:R-:W-:Y:S01]  /*11d0*/  SHF.R.U32.HI R4, RZ, R5, R4 ;  /* 0x00000005ff047219 */ /* 0x000fe20000011604 */
[----:B--2---:R-:W-:Y:S01]  /*11e0*/  IMAD.HI.U32 R3, R14, R3, RZ ;  /* 0x000000030e037227 */ /* 0x004fe200078e00ff */
[----:B------:R-:W-:-:S04]  /*11f0*/  ISETP.NE.AND P0, PT, R2, 0x1, PT ;  /* 0x000000010200780c */ /* 0x000fc80003f05270 */
[----:B----4-:R-:W-:-:S04]  /*1200*/  SHF.R.U32.HI R3, RZ, R6, R3 ;  /* 0x00000006ff037219 */ /* 0x010fc80000011603 */
[----:B------:R-:W-:Y:S02]  /*1210*/  SEL R3, R14, R3, !P0 ;  /* 0x000000030e037207 */ /* 0x000fe40004000000 */
[----:B---3--:R-:W-:-:S04]  /*1220*/  ISETP.NE.AND P1, PT, R7, 0x1, PT ;  /* 0x000000010700780c */ /* 0x008fc80003f25270 */
[----:B------:R-:W-:-:S05]  /*1230*/  SEL R4, R18, R4, !P1 ;  /* 0x0000000412047207 */ /* 0x000fca0004800000 */
[----:B------:R-:W-:Y:S02]  /*1240*/  IMAD.IADD R5, R3, 0x1, -R4 ;  /* 0x0000000103057824 */ /* 0x000fe400078e0a04 */
[----:B------:R-:W-:Y:S02]  /*1250*/  IMAD.IADD R3, R4, 0x1, -R3 ;  /* 0x0000000104037824 */ /* 0x000fe400078e0a03 */
[----:B------:R-:W-:Y:S02]  /*1260*/  IMAD R18, R5, R7, R18 ;  /* 0x0000000705127224 */ /* 0x000fe400078e0212 */
[----:B------:R-:W-:-:S07]  /*1270*/  IMAD R14, R3, R2, R14 ;  /* 0x00000002030e7224 */ /* 0x000fce00078e020e */
.L_x_15:
[----:B------:R-:W-:Y:S01]  /*1280*/  BAR.SYNC.DEFER_BLOCKING 0x0 ;  /* 0x0000000000007b1d */ /* 0x000fe20000010000 */
[----:B------:R-:W-:Y:S01]  /*1290*/  UISETP.NE.AND UP0, UPT, UR6, 0x2, UPT ;  /* 0x000000020600788c */ /* 0x000fe2000bf05270 */
[----:B------:R-:W-:Y:S02]  /*12a0*/  ISETP.NE.OR P0, PT, R0, 0x2, !P2 ;  /* 0x000000020000780c */ /* 0x000fe40005705670 */
[----:B------:R-:W-:-:S06]  /*12b0*/  LOP3.LUT R2, R102, 0x1f, RZ, 0xc0, !PT ;  /* 0x0000001f66027812 */ /* 0x000fcc00078ec0ff */
[----:B------:R-:W-:Y:S05]  /*12c0*/  BRA.U UP0, `(.L_x_16) ;  /* 0x00000019004c7547 */ /* 0x000fea000b800000 */
[----:B------:R-:W1:Y:S01]  /*12d0*/  LDCU UR6, c[0x0][0x388] ;  /* 0x00007100ff0677ac */ /* 0x000e620008000800 */
[----:B------:R-:W2:Y:S01]  /*12e0*/  LDC R10, c[0x0][0x370] ;  /* 0x0000dc00ff0a7b82 */ /* 0x000ea20000000800 */
[----:B------:R-:W-:Y:S01]  /*12f0*/  PLOP3.LUT P1, PT, PT, PT, UP1, 0x80, 0x8 ;  /* 0x000000000008781c */ /* 0x000fe20003f2f018 */
[----:B------:R-:W-:Y:S01]  /*1300*/  IMAD.MOV.U32 R13, RZ, RZ, RZ ;  /* 0x000000ffff0d7224 */ /* 0x000fe200078e00ff */
[----:B------:R-:W4:Y:S01]  /*1310*/  LDCU UR4, c[0x0][0x38c] ;  /* 0x00007180ff0477ac */ /* 0x000f220008000800 */
[----:B------:R-:W-:Y:S02]  /*1320*/  ISETP.EQ.OR P5, PT, R2, RZ, P0 ;  /* 0x000000ff0200720c */ /* 0x000fe400007a2670 */
[----:B------:R-:W-:Y:S01]  /*1330*/  PLOP3.LUT P1, PT, P1, PT, PT, 0x8, 0x80 ;  /* 0x000000000080781c */ /* 0x000fe20000f2e170 */
[----:B------:R-:W3:Y:S01]  /*1340*/  LDCU UR35, c[0x0][0x390] ;  /* 0x00007200ff2377ac */ /* 0x000ee20008000800 */
[----:B------:R-:W2:Y:S01]  /*1350*/  LDC R0, c[0x0][0x374] ;  /* 0x0000dd00ff007b82 */ /* 0x000ea20000000800 */
[----:B------:R-:W2:Y:S01]  /*1360*/  LDCU.64 UR36, c[0x0][0x348] ;  /* 0x00006900ff2477ac */ /* 0x000ea20008000a00 */
[----:B------:R-:W-:Y:S01]  /*1370*/  UMOV UR33, 0x1 ;  /* 0x0000000100217882 */ /* 0x000fe20000000000 */
[----:B------:R-:W-:Y:S01]  /*1380*/  UMOV UR32, URZ ;  /* 0x000000ff00207c82 */ /* 0x000fe20008000000 */
[----:B-1----:R-:W-:Y:S01]  /*1390*/  UIADD3 UR6, UPT, UPT, UR6, 0x3f, URZ ;  /* 0x0000003f06067890 */ /* 0x002fe2000fffe0ff */
[----:B------:R-:W-:Y:S01]  /*13a0*/  UMOV UR20, URZ ;  /* 0x000000ff00147c82 */ /* 0x000fe20008000000 */
[----:B------:R-:W-:-:S02]  /*13b0*/  UMOV UR31, URZ ;  /* 0x000000ff001f7c82 */ /* 0x000fc40008000000 */
[----:B------:R-:W-:-:S04]  /*13c0*/  USHF.R.S32.HI UR5, URZ, 0x1f, UR6 ;  /* 0x0000001fff057899 */ /* 0x000fc80008011406 */
[----:B------:R-:W-:-:S04]  /*13d0*/  ULEA.HI UR5, UR5, UR6, URZ, 0x6 ;  /* 0x0000000605057291 */ /* 0x000fc8000f8f30ff */
[----:B------:R-:W-:-:S04]  /*13e0*/  USHF.R.S32.HI UR5, URZ, 0x6, UR5 ;  /* 0x00000006ff057899 */ /* 0x000fc80008011405 */
[----:B----4-:R-:W-:-:S04]  /*13f0*/  UIMAD UR4, UR5, UR4, URZ ;  /* 0x00000004050472a4 */ /* 0x010fc8000f8e02ff */
[----:B---3--:R-:W-:-:S04]  /*1400*/  UIMAD UR35, UR4, UR35, URZ ;  /* 0x00000023042372a4 */ /* 0x008fc8000f8e02ff */
[----:B------:R-:W-:Y:S02]  /*1410*/  UISETP.NE.AND UP2, UPT, UR35, URZ, UPT ;  /* 0x000000ff2300728c */ /* 0x000fe4000bf45270 */
[----:B------:R-:W-:-:S04]  /*1420*/  UISETP.LT.U32.AND UP0, UPT, UR35, 0x8, UPT ;  /* 0x000000082300788c */ /* 0x000fc8000bf01070 */
[----:B------:R-:W-:-:S04]  /*1430*/  USEL UR34, UR35, 0x8, UP0 ;  /* 0x0000000823227887 */ /* 0x000fc80008000000 */
[----:B------:R-:W-:Y:S02]  /*1440*/  UIADD3 UR23, UPT, UPT, UR34, -0x1, URZ ;  /* 0xffffffff22177890 */ /* 0x000fe4000fffe0ff */
[----:B------:R-:W-:Y:S02]  /*1450*/  @!UP2 UIADD3 UR23, UPT, UPT, UR34, URZ, URZ ;  /* 0x000000ff2217a290 */ /* 0x000fe4000fffe0ff */
[----:B------:R-:W-:Y:S02]  /*1460*/  UIADD3 UR34, UPT, UPT, UR35, -UR34, URZ ;  /* 0x8000002223227290 */ /* 0x000fe4000fffe0ff */
[----:B--2---:R-:W-:-:S12]  /*1470*/  UIADD3 UR23, UPT, UPT, UR23, 0x1, URZ ;  /* 0x0000000117177890 */ /* 0x004fd8000fffe0ff */
.L_x_32:
[----:B------:R-:W1:Y:S01]  /*1480*/  S2UR UR22, SR_CgaCtaId ;  /* 0x00000000001679c3 */ /* 0x000e620000008800 */
[----:B------:R-:W-:Y:S01]  /*1490*/  UMOV UR4, 0x400 ;  /* 0x0000040000047882 */ /* 0x000fe20000000000 */
[----:B------:R-:W-:Y:S01]  /*14a0*/  IMAD.U32 R2, RZ, RZ, UR33 ;  /* 0x00000021ff027e24 */ /* 0x000fe2000f8e00ff */
[----:B------:R-:W-:Y:S01]  /*14b0*/  UISETP.NE.AND UP0, UPT, UR35, URZ, UPT ;  /* 0x000000ff2300728c */ /* 0x000fe2000bf05270 */
[----:B------:R-:W-:Y:S01]  /*14c0*/  R2UR UR26, R14 ;  /* 0x000000000e1a72ca */ /* 0x000fe200000e0000 */
[----:B------:R-:W-:Y:S01]  /*14d0*/  IMAD.SHL.U32 R18, R18, 0x80, RZ ;  /* 0x0000008012127824 */ /* 0x000fe200078e00ff */
[----:B------:R-:W-:Y:S01]  /*14e0*/  UMOV UR30, URZ ;  /* 0x000000ff001e7c82 */ /* 0x000fe20008000000 */
[----:B------:R-:W-:Y:S01]  /*14f0*/  SHF.L.U32 R2, R2, 0x1f, RZ ;  /* 0x0000001f02027819 */ /* 0x000fe200000006ff */
[----:B------:R-:W-:Y:S01]  /*1500*/  UMOV UR29, URZ ;  /* 0x000000ff001d7c82 */ /* 0x000fe20008000000 */
[----:B------:R-:W-:-:S08]  /*1510*/  UMOV UR28, URZ ;  /* 0x000000ff001c7c82 */ /* 0x000fd00008000000 */
[----:B------:R-:W-:Y:S02]  /*1520*/  USHF.L.U32 UR26, UR26, 0x6, URZ ;  /* 0x000000061a1a7899 */ /* 0x000fe400080006ff */
[----:B-1----:R-:W-:-:S04]  /*1530*/  ULEA UR22, UR22, UR4, 0x18 ;  /* 0x0000000416167291 */ /* 0x002fc8000f8ec0ff */
[----:B------:R-:W-:-:S09]  /*1540*/  ULEA UR4, UR32, UR22, 0x3 ;  /* 0x0000001620047291 */ /* 0x000fd2000f8e18ff */
[----:B----4-:R1:W2:Y:S01]  /*1550*/  SYNCS.PHASECHK.TRANS64.TRYWAIT P3, [UR4+0x40], R2 ;  /* 0x00004002ff0075a7 */ /* 0x0102a20008061104 */
[----:B---3--:R-:W-:Y:S05]  /*1560*/  BRA.U !UP0, `(.L_x_17) ;  /* 0x00000005086c7547 */ /* 0x008fea000b800000 */
[----:B------:R-:W3:Y:S01]  /*1570*/  LDC.64 R8, c[0x0][0x480] ;  /* 0x00012000ff087b82 */ /* 0x000ee20000000a00 */
[----:B------:R-:W4:Y:S01]  /*1580*/  LDCU UR16, c[0x0][0x390] ;  /* 0x00007200ff1077ac */ /* 0x000f220008000800 */
[----:B------:R-:W2:Y:S06]  /*1590*/  LDCU UR17, c[0x0][0x38c] ;  /* 0x00007180ff1177ac */ /* 0x000eac0008000800 */
[----:B------:R-:W4:Y:S01]  /*15a0*/  LDC.64 R6, c[0x0][0x488] ;  /* 0x00012200ff067b82 */ /* 0x000f220000000a00 */
[----:B------:R-:W2:Y:S01]  /*15b0*/  LDCU.64 UR14, c[0x0][0x4b8] ;  /* 0x00009700ff0e77ac */ /* 0x000ea20008000a00 */
[----:B------:R-:W-:Y:S01]  /*15c0*/  UIADD3 UR31, UPT, UPT, UR23, UR20, URZ ;  /* 0x00000014171f7290 */ /* 0x000fe2000fffe0ff */
[----:B------:R-:W-:-:S05]  /*15d0*/  UMOV UR30, URZ ;  /* 0x000000ff001e7c82 */ /* 0x000fca0008000000 */
[----:B-1----:R-:W1:Y:S01]  /*15e0*/  LDC.64 R2, c[0x0][0x490] ;  /* 0x00012400ff027b82 */ /* 0x002e620000000a00 */
[----:B------:R-:W-:Y:S01]  /*15f0*/  UMOV UR18, UR32 ;  /* 0x0000002000127c82 */ /* 0x000fe20008000000 */
[----:B------:R-:W-:Y:S01]  /*1600*/  UMOV UR28, URZ ;  /* 0x000000ff001c7c82 */ /* 0x000fe20008000000 */
[----:B------:R-:W-:Y:S01]  /*1610*/  UMOV UR29, URZ ;  /* 0x000000ff001d7c82 */ /* 0x000fe20008000000 */
[----:B---3--:R-:W-:Y:S01]  /*1620*/  IMAD.HI.U32 R9, R18, R9, RZ ;  /* 0x0000000912097227 */ /* 0x008fe200078e00ff */
[----:B------:R-:W-:-:S03]  /*1630*/  ISETP.NE.AND P2, PT, R8, 0x1, PT ;  /* 0x000000010800780c */ /* 0x000fc60003f45270 */
[----:B------:R-:W3:Y:S01]  /*1640*/  LDC.64 R4, c[0x0][0x4b0] ;  /* 0x00012c00ff047b82 */ /* 0x000ee20000000a00 */
[----:B----4-:R-:W-:-:S04]  /*1650*/  SHF.R.U32.HI R6, RZ, R6, R9 ;  /* 0x00000006ff067219 */ /* 0x010fc80000011609 */
[----:B------:R-:W-:Y:S02]  /*1660*/  SEL R6, R18, R6, !P2 ;  /* 0x0000000612067207 */ /* 0x000fe40005000000 */
[----:B------:R-:W-:Y:S02]  /*1670*/  ISETP.NE.AND P2, PT, R7, 0x1, PT ;  /* 0x000000010700780c */ /* 0x000fe40003f45270 */
[C---:B------:R-:W-:Y:S01]  /*1680*/  R2UR UR4, R6.reuse ;  /* 0x00000000060472ca */ /* 0x040fe200000e0000 */
[----:B-1----:R-:W-:-:S04]  /*1690*/  IMAD.HI.U32 R2, R6, R2, RZ ;  /* 0x0000000206027227 */ /* 0x002fc800078e00ff */
[----:B------:R-:W-:Y:S01]  /*16a0*/  IMAD.MOV R14, RZ, RZ, -R6 ;  /* 0x000000ffff0e7224 */ /* 0x000fe200078e0a06 */
[----:B------:R-:W-:-:S03]  /*16b0*/  SHF.R.U32.HI R2, RZ, R3, R2 ;  /* 0x00000003ff027219 */ /* 0x000fc60000011602 */
[----:B------:R-:W-:Y:S01]  /*16c0*/  IMAD R14, R8, R14, R18 ;  /* 0x0000000e080e7224 */ /* 0x000fe200078e0212 */
[----:B------:R-:W-:Y:S01]  /*16d0*/  R2UR UR13, R2 ;  /* 0x00000000020d72ca */ /* 0x000fe200000e0000 */
[----:B------:R-:W-:Y:S01]  /*16e0*/  VOTEU.ANY UP0, P2 ;  /* 0x0000000000ff7886 */ /* 0x000fe20001000100 */
[----:B------:R-:W1:Y:S01]  /*16f0*/  LDC.64 R2, c[0x0][0x4d0] ;  /* 0x00013400ff027b82 */ /* 0x000e620000000a00 */
[----:B---3--:R-:W-:Y:S02]  /*1700*/  R2UR UR8, R4 ;  /* 0x00000000040872ca */ /* 0x008fe400000e0000 */
[----:B------:R-:W-:Y:S02]  /*1710*/  R2UR UR9, R14 ;  /* 0x000000000e0972ca */ /* 0x000fe400000e0000 */
[----:B------:R-:W-:-:S06]  /*1720*/  R2UR UR6, R5 ;  /* 0x00000000050672ca */ /* 0x000fcc00000e0000 */
[----:B------:R-:W-:Y:S01]  /*1730*/  USEL UR13, UR4, UR13, !UP0 ;  /* 0x0000000d040d7287 */ /* 0x000fe2000c000000 */
[----:B------:R-:W3:Y:S05]  /*1740*/  LDCU.64 UR4, c[0x0][0x4d8] ;  /* 0x00009b00ff0477ac */ /* 0x000eea0008000a00 */
[----:B------:R-:W-:-:S04]  /*1750*/  IMAD R9, RZ, RZ, -UR13 ;  /* 0x8000000dff097e24 */ /* 0x000fc8000f8e02ff */
[----:B------:R-:W-:Y:S01]  /*1760*/  IMAD R9, R7, R9, R6 ;  /* 0x0000000907097224 */ /* 0x000fe200078e0206 */
[----:B-1----:R-:W-:-:S04]  /*1770*/  R2UR UR11, R2 ;  /* 0x00000000020b72ca */ /* 0x002fc800000e0000 */
[----:B------:R-:W-:Y:S02]  /*1780*/  R2UR UR7, R9 ;  /* 0x00000000090772ca */ /* 0x000fe400000e0000 */
[----:B------:R-:W-:-:S07]  /*1790*/  R2UR UR12, R3 ;  /* 0x00000000030c72ca */ /* 0x000fce00000e0000 */
[----:B------:R-:W-:-:S06]  /*17a0*/  UIMAD UR11, UR9, UR8, UR11 ;  /* 0x00000008090b72a4 */ /* 0x000fcc000f8e020b */
[----:B--23--:R-:W-:-:S12]  /*17b0*/  UIMAD UR12, UR7, UR6, UR12 ;  /* 0x00000006070c72a4 */ /* 0x00cfd8000f8e020c */
.L_x_22:
[----:B--2---:R-:W-:Y:S01]  /*17c0*/  @!P0 MOV R3, 0x6000 ;  /* 0x0000600000038802 */ /* 0x004fe20000000f00 */
[----:B------:R-:W-:Y:S01]  /*17d0*/  ULEA UR9, UR18, UR22, 0x3 ;  /* 0x0000001612097291 */ /* 0x000fe2000f8e18ff */
[----:B----4-:R-:W-:Y:S11]  /*17e0*/  @P3 BRA `(.L_x_18) ;  /* 0x0000000000103947 */ /* 0x010ff60003800000 */
[----:B------:R-:W-:Y:S04]  /*17f0*/  MOV R4, UR33 ;  /* 0x0000002100047c02 */ /* 0x000fe80008000f00 */
[----:B------:R-:W-:Y:S04]  /*1800*/  SHF.L.U32 R4, R4, 0x1f, RZ ;  /* 0x0000001f04047819 */ /* 0x000fe800000006ff */
[----:B------:R-:W1:Y:S02]  /*1810*/  SYNCS.PHASECHK.TRANS64.TRYWAIT P2, [UR9+0x40], R4 ;  /* 0x00004004ff0075a7 */ /* 0x000e640008041109 */
[----:B-1----:R-:W-:Y:S05]  /*1820*/  @!P2 BRA `(.L_x_19) ;  /* 0x000000600064a947 */ /* 0x002fea0003800000 */
.L_x_18:
[----:B------:R2:W-:Y:S01]  /*1830*/  @!P0 SYNCS.ARRIVE.TRANS64 RZ, [UR9], R3 ;  /* 0x00000003ffff89a7 */ /* 0x0005e20008000009 */
[----:B------:R-:W-:Y:S04]  /*1840*/  BSSY.RECONVERGENT B0, `(.L_x_20) ;  /* 0x0000003000007945 */ /* 0x000fe80003800200 */
[----:B------:R-:W-:Y:S05]  /*1850*/  @P5 BRA `(.L_x_21) ;  /* 0x0000000000045947 */ /* 0x000fea0003800000 */
[----:B------:R-:W-:Y:S05]  /*1860*/  BPT.TRAP 0x1 ;  /* 0x000000040000795c */ /* 0x000fea0000300000 */
.L_x_21:
[----:B------:R-:W-:Y:S05]  /*1870*/  BSYNC.RECONVERGENT B0 ;  /* 0x0000000000007941 */ /* 0x000fea0003800200 */
.L_x_20:
[----:B------:R-:W-:Y:S02]  /*1880*/  UIADD3 UR32, UPT, UPT, UR18, 0x1, URZ ;  /* 0x0000000112207890 */ /* 0x000fe4000fffe0ff */
[----:B------:R-:W-:Y:S02]  /*1890*/  UIMAD UR7, UR28, UR14, UR4 ;  /* 0x0000000e1c0772a4 */ /* 0x000fe4000f8e0204 */
[----:B------:R-:W-:Y:S02]  /*18a0*/  UISETP.NE.AND UP0, UPT, UR32, 0x8, UPT ;  /* 0x000000082000788c */ /* 0x000fe4000bf05270 */
[----:B------:R-:W-:Y:S02]  /*18b0*/  UIMAD UR6, UR29, UR15, UR5 ;  /* 0x0000000f1d0672a4 */ /* 0x000fe4000f8e0205 */
[----:B------:R-:W-:Y:S02]  /*18c0*/  USEL UR8, URZ, 0x1, UP0 ;  /* 0x00000001ff087887 */ /* 0x000fe40008000000 */
[----:B------:R-:W-:Y:S02]  /*18d0*/  USEL UR32, UR32, URZ, UP0 ;  /* 0x000000ff20207287 */ /* 0x000fe40008000000 */
[----:B------:R-:W-:Y:S02]  /*18e0*/  ULOP3.LUT UR33, UR33, UR8, URZ, 0x3c, !UPT ;  /* 0x0000000821217292 */ /* 0x000fe4000f8e3cff */
[----:B------:R-:W-:Y:S02]  /*18f0*/  ULEA UR8, UR32, UR22, 0x3 ;  /* 0x0000001620087291 */ /* 0x000fe4000f8e18ff */
[----:B------:R-:W-:Y:S02]  /*1900*/  ULEA UR21, UR18, UR22, 0xd ;  /* 0x0000001612157291 */ /* 0x000fe4000f8e68ff */
[----:B------:R-:W-:Y:S01]  /*1910*/  UIADD3 UR44, UP1, UPT, UR36, 0x80, URZ ;  /* 0x00000080242c7890 */ /* 0x000fe2000ff3e0ff */
[----:B-1----:R-:W-:Y:S01]  /*1920*/  MOV R2, UR33 ;  /* 0x0000002100027c02 */ /* 0x002fe20008000f00 */
[----:B------:R-:W-:Y:S02]  /*1930*/  UPRMT UR42, UR7, 0x40, UR6 ;  /* 0x00000040072a7896 */ /* 0x000fe40008000006 */
[----:B------:R-:W-:Y:S01]  /*1940*/  UIADD3 UR24, UPT, UPT, UR21, 0x26400, URZ ;  /* 0x0002640015187890 */ /* 0x000fe2000fffe0ff */
[----:B------:R-:W-:Y:S01]  /*1950*/  SHF.L.U32 R2, R2, 0x1f, RZ ;  /* 0x0000001f02027819 */ /* 0x000fe200000006ff */
[----:B------:R-:W-:Y:S02]  /*1960*/  USHF.L.U32 UR10, UR30, 0x6, URZ ;  /* 0x000000061e0a7899 */ /* 0x000fe400080006ff */
[----:B------:R-:W-:Y:S01]  /*1970*/  UIADD3.X UR45, UPT, UPT, URZ, UR37, URZ, UP1, !UPT ;  /* 0x00000025ff2d7290 */ /* 0x000fe20008ffe4ff */
[----:B------:R3:W4:Y:S01]  /*1980*/  SYNCS.PHASECHK.TRANS64.TRYWAIT P3, [UR8+0x40], R2 ;  /* 0x00004002ff0075a7 */ /* 0x0007220008061108 */
[----:B------:R-:W-:Y:S02]  /*1990*/  ULEA UR8, UR18, UR22, 0xe ;  /* 0x0000001612087291 */ /* 0x000fe4000f8e70ff */
[----:B------:R-:W-:Y:S02]  /*19a0*/  UPRMT UR21, UR42, 0x5410, URZ ;  /* 0x000054102a157896 */ /* 0x000fe400080000ff */
[----:B------:R-:W-:Y:S02]  /*19b0*/  UIADD3 UR8, UPT, UPT, UR8, 0x6400, URZ ;  /* 0x0000640008087890 */ /* 0x000fe4000fffe0ff */
[----:B------:R-:W-:Y:S02]  /*19c0*/  UIADD3 UR40, UP0, UPT, UR36, 0x180, URZ ;  /* 0x0000018024287890 */ /* 0x000fe4000ff1e0ff */
[----:B------:R-:W-:Y:S02]  /*19d0*/  UIADD3 UR19, UPT, UPT, UR28, 0x1, URZ ;  /* 0x000000011c137890 */ /* 0x000fe4000fffe0ff */
[----:B------:R-:W-:Y:S02]  /*19e0*/  UIADD3.X UR41, UPT, UPT, URZ, UR37, URZ, UP0, !UPT ;  /* 0x00000025ff297290 */ /* 0x000fe400087fe4ff */
[----:B------:R-:W-:Y:S01]  /*19f0*/  UISETP.NE.AND UP2, UPT, UR19, UR17, UPT ;  /* 0x000000111300728c */ /* 0x000fe2000bf45270 */
[----:B------:R-:W-:Y:S01]  /*1a00*/  UTMALDG.4D.IM2COL [UR8], [UR44], UR21 ;  /* 0x000000082c0073b4 */ /* 0x000fe20008058015 */
[----:B------:R-:W-:Y:S02]  /*1a10*/  UIADD3 UR18, UPT, UPT, UR29, 0x1, URZ ;  /* 0x000000011d127890 */ /* 0x000fe4000fffe0ff */
[----:B------:R-:W-:Y:S02]  /*1a20*/  UIADD3 UR20, UPT, UPT, UR20, 0x1, URZ ;  /* 0x0000000114147890 */ /* 0x000fe4000fffe0ff */
[----:B------:R-:W-:Y:S01]  /*1a30*/  UIADD3 UR42, UPT, UPT, UR30, 0x1, URZ ;  /* 0x000000011e2a7890 */ /* 0x000fe2000fffe0ff */
[----:B------:R-:W-:Y:S01]  /*1a40*/  UMOV UR38, 0x0 ;  /* 0x0000000000267882 */ /* 0x000fe20000000000 */
[----:B------:R-:W-:Y:S01]  /*1a50*/  UMOV UR39, 0x10000000 ;  /* 0x1000000000277882 */ /* 0x000fe20000000000 */
[----:B------:R-:W-:Y:S02]  /*1a60*/  UMOV UR25, UR9 ;  /* 0x0000000900197c82 */ /* 0x000fe40008000000 */
[----:B------:R-:W-:Y:S01]  /*1a70*/  @UP2 UIADD3 UR18, UPT, UPT, UR29, URZ, URZ ;  /* 0x000000ff1d122290 */ /* 0x000fe2000fffe0ff */
[----:B------:R-:W-:Y:S03]  /*1a80*/  UMOV UR27, UR10 ;  /* 0x0000000a001b7c82 */ /* 0x000fe60008000000 */
[----:B------:R-:W-:Y:S01]  /*1a90*/  UISETP.NE.AND UP0, UPT, UR18, UR16, UPT ;  /* 0x000000101200728c */ /* 0x000fe2000bf05270 */
[----:B------:R1:W-:Y:S10]  /*1aa0*/  UTMALDG.4D [UR24], [UR40], desc[UR38] ;  /* 0x00002618280075b4 */ /* 0x0003f40008019000 */
[----:B------:R-:W-:Y:S07]  /*1ab0*/  @UP0 UIADD3 UR42, UPT, UPT, UR30, URZ, URZ ;  /* 0x000000ff1e2a0290 */ /* 0x000fee000fffe0ff */
[----:B------:R-:W-:Y:S01]  /*1ac0*/  UMOV UR30, UR42 ;  /* 0x0000002a001e7c82 */ /* 0x000fe20008000000 */
[----:B-1----:R-:W-:Y:S02]  /*1ad0*/  USEL UR29, UR18, URZ, UP0 ;  /* 0x000000ff121d7287 */ /* 0x002fe40008000000 */
[----:B------:R-:W-:Y:S02]  /*1ae0*/  UISETP.NE.AND UP0, UPT, UR20, UR31, UPT ;  /* 0x0000001f1400728c */ /* 0x000fe4000bf05270 */
[----:B------:R-:W-:Y:S01]  /*1af0*/  USEL UR28, UR19, URZ, UP2 ;  /* 0x000000ff131c7287 */ /* 0x000fe20009000000 */
[----:B------:R-:W-:Y:S06]  /*1b00*/  UMOV UR18, UR32 ;  /* 0x0000002000127c82 */ /* 0x000fec0008000000 */
[----:B---3--:R-:W-:Y:S05]  /*1b10*/  BRA.U UP0, `(.L_x_22) ;  /* 0xfffffffd00287547 */ /* 0x008fea000b83ffff */
.L_x_17:
[----:B------:R-:W-:Y:S01]  /*1b20*/  ULEA UR4, UR32, UR22, 0x3 ;  /* 0x0000001620047291 */ /* 0x000fe2000f8e18ff */
[----:B-1----:R-:W-:Y:S01]  /*1b30*/  MOV R2, UR33 ;  /* 0x0000002100027c02 */ /* 0x002fe20008000f00 */
[----:B------:R-:W-:Y:S01]  /*1b40*/  @!P1 SYNCS.ARRIVE.TRANS64.A1T0 RZ, [UR22+0xb8], RZ ;  /* 0x0000b8ffffff99a7 */ /* 0x000fe20008100016 */
[----:B------:R-:W-:Y:S02]  /*1b50*/  UISETP.GE.AND UP0, UPT, UR34, 0x1, UPT ;  /* 0x000000012200788c */ /* 0x000fe4000bf06270 */
[----:B------:R-:W-:-:S04]  /*1b60*/  SHF.L.U32 R2, R2, 0x1f, RZ ;  /* 0x0000001f02027819 */ /* 0x000fc800000006ff */
[----:B------:R1:W3:Y:S03]  /*1b70*/  SYNCS.PHASECHK.TRANS64.TRYWAIT P2, [UR4+0x40], R2 ;  /* 0x00004002ff0075a7 */ /* 0x0002e60008041104 */
[----:B------:R-:W-:Y:S05]  /*1b80*/  BRA.U !UP0, `(.L_x_23) ;  /* 0x0000000508747547 */ /* 0x000fea000b800000 */
[----:B------:R-:W4:Y:S01]  /*1b90*/  LDC.64 R8, c[0x0][0x480] ;  /* 0x00012000ff087b82 */ /* 0x000f220000000a00 */
[----:B------:R-:W3:Y:S01]  /*1ba0*/  LDCU UR25, c[0x0][0x390] ;  /* 0x00007200ff1977ac */ /* 0x000ee20008000800 */
[----:B------:R-:W3:Y:S06]  /*1bb0*/  LDCU UR27, c[0x0][0x38c] ;  /* 0x00007180ff1b77ac */ /* 0x000eec0008000800 */
[----:B------:R-:W4:Y:S01]  /*1bc0*/  LDC.64 R6, c[0x0][0x488] ;  /* 0x00012200ff067b82 */ /* 0x000f220000000a00 */
[----:B------:R-:W3:Y:S01]  /*1bd0*/  LDCU.64 UR14, c[0x0][0x4b8] ;  /* 0x00009700ff0e77ac */ /* 0x000ee20008000a00 */
[----:B------:R-:W-:Y:S01]  /*1be0*/  UIADD3 UR31, UPT, UPT, UR34, UR31, URZ ;  /* 0x0000001f221f7290 */ /* 0x000fe2000fffe0ff */
[----:B------:R-:W-:-:S05]  /*1bf0*/  UMOV UR40, UR34 ;  /* 0x0000002200287c82 */ /* 0x000fca0008000000 */
[----:B-12---:R-:W1:Y:S01]  /*1c00*/  LDC.64 R2, c[0x0][0x490] ;  /* 0x00012400ff027b82 */ /* 0x006e620000000a00 */
[----:B------:R-:W-:Y:S01]  /*1c10*/  UMOV UR38, UR32 ;  /* 0x0000002000267c82 */ /* 0x000fe20008000000 */
[----:B----4-:R-:W-:Y:S01]  /*1c20*/  IMAD.HI.U32 R9, R18, R9, RZ ;  /* 0x0000000912097227 */ /* 0x010fe200078e00ff */
[----:B------:R-:W-:-:S05]  /*1c30*/  ISETP.NE.AND P1, PT, R8, 0x1, PT ;  /* 0x000000010800780c */ /* 0x000fca0003f25270 */
[----:B------:R-:W2:Y:S01]  /*1c40*/  LDC.64 R4, c[0x0][0x4b0] ;  /* 0x00012c00ff047b82 */ /* 0x000ea20000000a00 */
[----:B------:R-:W-:-:S04]  /*1c50*/  SHF.R.U32.HI R6, RZ, R6, R9 ;  /* 0x00000006ff067219 */ /* 0x000fc80000011609 */
        /* <DEDUP_REMOVED lines=10> */
[----:B--2---:R-:W-:Y:S02]  /*1d00*/  R2UR UR8, R4 ;  /* 0x00000000040872ca */ /* 0x004fe400000e0000 */
[----:B------:R-:W-:Y:S02]  /*1d10*/  R2UR UR9, R9 ;  /* 0x00000000090972ca */ /* 0x000fe400000e0000 */
[----:B------:R-:W-:-:S06]  /*1d20*/  R2UR UR6, R5 ;  /* 0x00000000050672ca */ /* 0x000fcc00000e0000 */
[----:B------:R-:W-:Y:S01]  /*1d30*/  USEL UR21, UR4, UR21, !UP0 ;  /* 0x0000001504157287 */ /* 0x000fe2000c000000 */
[----:B------:R-:W2:Y:S05]  /*1d40*/  LDCU.64 UR4, c[0x0][0x4d8] ;  /* 0x00009b00ff0477ac */ /* 0x000eaa0008000a00 */
[----:B------:R-:W-:-:S04]  /*1d50*/  IMAD R14, RZ, RZ, -UR21 ;  /* 0x80000015ff0e7e24 */ /* 0x000fc8000f8e02ff */
[----:B------:R-:W-:Y:S01]  /*1d60*/  IMAD R14, R7, R14, R6 ;  /* 0x0000000e070e7224 */ /* 0x000fe200078e0206 */
[----:B-1----:R-:W-:-:S04]  /*1d70*/  R2UR UR19, R2 ;  /* 0x00000000021372ca */ /* 0x002fc800000e0000 */
[----:B------:R-:W-:Y:S02]  /*1d80*/  R2UR UR7, R14 ;  /* 0x000000000e0772ca */ /* 0x000fe400000e0000 */
[----:B------:R-:W-:-:S07]  /*1d90*/  R2UR UR20, R3 ;  /* 0x00000000031472ca */ /* 0x000fce00000e0000 */
[----:B------:R-:W-:-:S06]  /*1da0*/  UIMAD UR19, UR9, UR8, UR19 ;  /* 0x00000008091372a4 */ /* 0x000fcc000f8e0213 */
[----:B--23--:R-:W-:-:S12]  /*1db0*/  UIMAD UR20, UR7, UR6, UR20 ;  /* 0x00000006071472a4 */ /* 0x00cfd8000f8e0214 */
.L_x_28:
[----:B--2---:R-:W-:Y:S01]  /*1dc0*/  @!P0 MOV R3, 0x6000 ;  /* 0x0000600000038802 */ /* 0x004fe20000000f00 */
[----:B------:R-:W-:Y:S01]  /*1dd0*/  ULEA UR17, UR38, UR22, 0x3 ;  /* 0x0000001626117291 */ /* 0x000fe2000f8e18ff */
[----:B---3--:R-:W-:Y:S11]  /*1de0*/  @P2 BRA `(.L_x_24) ;  /* 0x0000000000102947 */ /* 0x008ff60003800000 */
[----:B------:R-:W-:Y:S04]  /*1df0*/  MOV R4, UR33 ;  /* 0x0000002100047c02 */ /* 0x000fe80008000f00 */
[----:B------:R-:W-:Y:S04]  /*1e00*/  SHF.L.U32 R4, R4, 0x1f, RZ ;  /* 0x0000001f04047819 */ /* 0x000fe800000006ff */
[----:B------:R-:W1:Y:S02]  /*1e10*/  SYNCS.PHASECHK.TRANS64.TRYWAIT P1, [UR17+0x40], R4 ;  /* 0x00004004ff0075a7 */ /* 0x000e640008021111 */
[----:B-1----:R-:W-:Y:S05]  /*1e20*/  @!P1 BRA `(.L_x_25) ;  /* 0x0000005800fc9947 */ /* 0x002fea0003800000 */
.L_x_24:
[----:B------:R2:W-:Y:S01]  /*1e30*/  @!P0 SYNCS.ARRIVE.TRANS64 RZ, [UR17], R3 ;  /* 0x00000003ffff89a7 */ /* 0x0005e20008000011 */
[----:B------:R-:W-:Y:S04]  /*1e40*/  BSSY.RECONVERGENT B0, `(.L_x_26) ;  /* 0x0000003000007945 */ /* 0x000fe80003800200 */
[----:B------:R-:W-:Y:S05]  /*1e50*/  @P5 BRA `(.L_x_27) ;  /* 0x0000000000045947 */ /* 0x000fea0003800000 */
[----:B------:R-:W-:Y:S05]  /*1e60*/  BPT.TRAP 0x1 ;  /* 0x000000040000795c */ /* 0x000fea0000300000 */
.L_x_27:
[----:B------:R-:W-:Y:S05]  /*1e70*/  BSYNC.RECONVERGENT B0 ;  /* 0x0000000000007941 */ /* 0x000fea0003800200 */
.L_x_26:
        /* <DEDUP_REMOVED lines=8> */
[----:B------:R-:W-:Y:S02]  /*1f00*/  UIADD3 UR39, UPT, UPT, UR28, 0x1, URZ ;  /* 0x000000011c277890 */ /* 0x000fe4000fffe0ff */
[----:B------:R-:W-:Y:S01]  /*1f10*/  UIADD3 UR46, UP1, UPT, UR36, 0x80, URZ ;  /* 0x00000080242e7890 */ /* 0x000fe2000ff3e0ff */
[----:B-1----:R-:W-:Y:S01]  /*1f20*/  MOV R2, UR33 ;  /* 0x0000002100027c02 */ /* 0x002fe20008000f00 */
[----:B------:R-:W-:Y:S02]  /*1f30*/  ULEA UR16, UR38, UR22, 0xe ;  /* 0x0000001626107291 */ /* 0x000fe4000f8e70ff */
[----:B------:R-:W-:Y:S01]  /*1f40*/  UPRMT UR41, UR6, 0x40, UR7 ;  /* 0x0000004006297896 */ /* 0x000fe20008000007 */
[----:B------:R-:W-:Y:S01]  /*1f50*/  SHF.L.U32 R2, R2, 0x1f, RZ ;  /* 0x0000001f02027819 */ /* 0x000fe200000006ff */
[----:B------:R-:W-:Y:S02]  /*1f60*/  UISETP.NE.AND UP2, UPT, UR39, UR27, UPT ;  /* 0x0000001b2700728c */ /* 0x000fe4000bf45270 */
[----:B------:R-:W-:Y:S01]  /*1f70*/  USHF.L.U32 UR18, UR30, 0x6, URZ ;  /* 0x000000061e127899 */ /* 0x000fe200080006ff */
[----:B------:R1:W3:Y:S01]  /*1f80*/  SYNCS.PHASECHK.TRANS64.TRYWAIT P2, [UR8+0x40], R2 ;  /* 0x00004002ff0075a7 */ /* 0x0002e20008041108 */
[----:B------:R-:W-:Y:S02]  /*1f90*/  UIADD3.X UR47, UPT, UPT, URZ, UR37, URZ, UP1, !UPT ;  /* 0x00000025ff2f7290 */ /* 0x000fe40008ffe4ff */
[----:B------:R-:W-:Y:S02]  /*1fa0*/  UIADD3 UR16, UPT, UPT, UR16, 0x6400, URZ ;  /* 0x0000640010107890 */ /* 0x000fe4000fffe0ff */
[----:B------:R-:W-:Y:S02]  /*1fb0*/  UPRMT UR48, UR41, 0x5410, URZ ;  /* 0x0000541029307896 */ /* 0x000fe400080000ff */
[----:B------:R-:W-:Y:S02]  /*1fc0*/  UIADD3 UR44, UP0, UPT, UR36, 0x180, URZ ;  /* 0x00000180242c7890 */ /* 0x000fe4000ff1e0ff */
[----:B------:R-:W-:Y:S02]  /*1fd0*/  ULEA UR8, UR38, UR22, 0xd ;  /* 0x0000001626087291 */ /* 0x000fe4000f8e68ff */
[----:B------:R-:W-:Y:S02]  /*1fe0*/  UIADD3.X UR45, UPT, UPT, URZ, UR37, URZ, UP0, !UPT ;  /* 0x00000025ff2d7290 */ /* 0x000fe400087fe4ff */
[----:B------:R-:W-:Y:S01]  /*1ff0*/  UIADD3 UR8, UPT, UPT, UR8, 0x26400, URZ ;  /* 0x0002640008087890 */ /* 0x000fe2000fffe0ff */
[----:B------:R1:W-:Y:S01]  /*2000*/  UTMALDG.4D.IM2COL [UR16], [UR46], UR48 ;  /* 0x000000102e0073b4 */ /* 0x0003e20008058030 */
[----:B------:R-:W-:Y:S02]  /*2010*/  UIADD3 UR38, UPT, UPT, UR29, 0x1, URZ ;  /* 0x000000011d267890 */ /* 0x000fe4000fffe0ff */
[----:B------:R-:W-:Y:S02]  /*2020*/  @UP2 UIADD3 UR38, UPT, UPT, UR29, URZ, URZ ;  /* 0x000000ff1d262290 */ /* 0x000fe4000fffe0ff */
[----:B------:R-:W-:Y:S02]  /*2030*/  UIADD3 UR41, UPT, UPT, UR30, 0x1, URZ ;  /* 0x000000011e297890 */ /* 0x000fe4000fffe0ff */
[----:B------:R-:W-:Y:S02]  /*2040*/  UISETP.NE.AND UP0, UPT, UR38, UR25, UPT ;  /* 0x000000192600728c */ /* 0x000fe4000bf05270 */
[----:B------:R-:W-:Y:S01]  /*2050*/  UIADD3 UR49, UPT, UPT, UR40, -0x1, URZ ;  /* 0xffffffff28317890 */ /* 0x000fe2000fffe0ff */
[----:B------:R-:W-:Y:S01]  /*2060*/  UMOV UR42, 0x0 ;  /* 0x00000000002a7882 */ /* 0x000fe20000000000 */
[----:B------:R-:W-:Y:S01]  /*2070*/  UMOV UR43, 0x10000000 ;  /* 0x10000000002b7882 */ /* 0x000fe20000000000 */
[----:B------:R-:W-:Y:S01]  /*2080*/  UMOV UR10, UR26 ;  /* 0x0000001a000a7c82 */ /* 0x000fe20008000000 */
[----:B------:R-:W-:Y:S01]  /*2090*/  UMOV UR12, UR28 ;  /* 0x0000001c000c7c82 */ /* 0x000fe20008000000 */
[----:B------:R-:W-:Y:S01]  /*20a0*/  USEL UR28, UR39, URZ, UP2 ;  /* 0x000000ff271c7287 */ /* 0x000fe20009000000 */
[----:B------:R-:W-:Y:S03]  /*20b0*/  UMOV UR13, UR29 ;  /* 0x0000001d000d7c82 */ /* 0x000fe60008000000 */
[----:B------:R-:W-:Y:S02]  /*20c0*/  @UP0 UIADD3 UR41, UPT, UPT, UR30, URZ, URZ ;  /* 0x000000ff1e290290 */ /* 0x000fe4000fffe0ff */
[----:B------:R-:W-:Y:S01]  /*20d0*/  USEL UR29, UR38, URZ, UP0 ;  /* 0x000000ff261d7287 */ /* 0x000fe20008000000 */
[----:B------:R-:W-:Y:S01]  /*20e0*/  UMOV UR9, UR17 ;  /* 0x0000001100097c82 */ /* 0x000fe20008000000 */
[----:B------:R-:W-:Y:S01]  /*20f0*/  UMOV UR11, UR18 ;  /* 0x00000012000b7c82 */ /* 0x000fe20008000000 */
[----:B------:R-:W-:Y:S01]  /*2100*/  UISETP.GT.U32.AND UP0, UPT, UR40, 0x1, UPT ;  /* 0x000000012800788c */ /* 0x000fe2000bf04070 */
[----:B------:R1:W-:Y:S01]  /*2110*/  UTMALDG.4D [UR8], [UR44], desc[UR42] ;  /* 0x00002a082c0075b4 */ /* 0x0003e20008019000 */
[----:B------:R-:W-:Y:S01]  /*2120*/  UMOV UR38, UR32 ;  /* 0x0000002000267c82 */ /* 0x000fe20008000000 */
[----:B------:R-:W-:Y:S01]  /*2130*/  UMOV UR40, UR49 ;  /* 0x0000003100287c82 */ /* 0x000fe20008000000 */
[----:B------:R-:W-:Y:S05]  /*2140*/  UMOV UR30, UR41 ;  /* 0x00000029001e7c82 */ /* 0x000fea0008000000 */
[----:B-1----:R-:W-:Y:S05]  /*2150*/  BRA.U UP0, `(.L_x_28) ;  /* 0xfffffffd00187547 */ /* 0x002fea000b83ffff */
.L_x_23:
[----:B--2---:R-:W-:Y:S01]  /*2160*/  SHF.L.U32 R3, R13, 0x1f, RZ ;  /* 0x0000001f0d037819 */ /* 0x004fe200000006ff */
[----:B------:R-:W-:-:S03]  /*2170*/  NOP ;  /* 0x0000000000007918 */ /* 0x000fc60000000000 */
[----:B------:R-:W2:Y:S02]  /*2180*/  SYNCS.PHASECHK.TRANS64.TRYWAIT P1, [UR22+0xc0], R3 ;  /* 0x0000c003ff0075a7 */ /* 0x000ea40008021116 */
[----:B--2---:R-:W-:Y:S05]  /*2190*/  @!P1 BRA `(.L_x_29) ;  /* 0x0000005800389947 */ /* 0x004fea0003800000 */
.L_x_114:
[----:B------:R-:W2:Y:S01]  /*21a0*/  LDS.128 R4, [UR22+0x100] ;  /* 0x00010016ff047984 */ /* 0x000ea20008000c00 */
[----:B------:R-:W-:Y:S01]  /*21b0*/  UIADD3 UR4, UPT, UPT, UR22, 0xc8, URZ ;  /* 0x000000c816047890 */ /* 0x000fe2000fffe0ff */
[----:B------:R-:W-:Y:S01]  /*21c0*/  ISETP.GE.AND P1, PT, R40, 0x1, PT ;  /* 0x000000012800780c */ /* 0x000fe20003f26270 */
[----:B------:R-:W-:Y:S01]  /*21d0*/  @!PT LDS RZ, [RZ] ;  /* 0x00000000fffff984 */ /* 0x000fe20000000800 */
[----:B------:R-:W-:Y:S01]  /*21e0*/  @!PT LDS RZ, [RZ] ;  /* 0x00000000fffff984 */ /* 0x000fe20000000800 */
[----:B------:R-:W-:Y:S01]  /*21f0*/  @!PT LDS RZ, [RZ] ;  /* 0x00000000fffff984 */ /* 0x000fe20000000800 */
[----:B------:R-:W-:Y:S01]  /*2200*/  @!PT LDS RZ, [RZ] ;  /* 0x00000000fffff984 */ /* 0x000fe20000000800 */
[----:B------:R1:W-:Y:S06]  /*2210*/  MEMBAR.ALL.CTA ;  /* 0x0000000000007992 */ /* 0x0003ec0000008000 */
[----:B-1----:R-:W1:Y:S01]  /*2220*/  FENCE.VIEW.ASYNC.S ;  /* 0x00000000000073c6 */ /* 0x002e620000000000 */
[----:B------:R-:W-:-:S09]  /*2230*/  UPRMT UR4, URZ, 0x654, UR4 ;  /* 0x00000654ff047896 */ /* 0x000fd20008000004 */
[----:B-1----:R-:W-:Y:S01]  /*2240*/  SYNCS.ARRIVE.TRANS64.RED.A1T0 RZ, [UR4], RZ ;  /* 0x000000ffffff79a7 */ /* 0x002fe20008100404 */
[----:B--2---:R-:W-:-:S13]  /*2250*/  LOP3.LUT P4, RZ, R6, 0x1, RZ, 0xc0, !PT ;  /* 0x0000000106ff7812 */ /* 0x004fda000788c0ff */
[----:B------:R-:W-:Y:S02]  /*2260*/  @P4 MOV R12, R4 ;  /* 0x00000004000c4202 */ /* 0x000fe40000000f00 */
[----:B------:R-:W-:Y:S01]  /*2270*/  @P4 LOP3.LUT R11, R5, 0xffff, RZ, 0xc0, !PT ;  /* 0x0000ffff050b4812 */ /* 0x000fe200078ec0ff */
[----:B------:R-:W-:Y:S06]  /*2280*/  @!P1 BRA `(.L_x_30) ;  /* 0x0000000000b89947 */ /* 0x000fec0003800000 */
[----:B------:R-:W1:Y:S01]  /*2290*/  LDC.64 R4, c[0x0][0xb18] ;  /* 0x0002c600ff047b82 */ /* 0x000e620000000a00 */
[----:B----4-:R-:W-:-:S07]  /*22a0*/  ISETP.NE.AND P3, PT, R40, 0x1, PT ;  /* 0x000000012800780c */ /* 0x010fce0003f65270 */
[----:B------:R-:W2:Y:S08]  /*22b0*/  LDC.64 R6, c[0x0][0xb10] ;  /* 0x0002c400ff067b82 */ /* 0x000eb00000000a00 */
[----:B------:R-:W4:Y:S08]  /*22c0*/  LDC R8, c[0x0][0xb20] ;  /* 0x0002c800ff087b82 */ /* 0x000f300000000800 */
[----:B------:R-:W3:Y:S01]  /*22d0*/  LDC R9, c[0x0][0xb0c] ;  /* 0x0002c300ff097b82 */ /* 0x000ee20000000800 */
[----:B-1----:R-:W-:Y:S01]  /*22e0*/  IMAD.HI.U32 R15, R0, R5, RZ ;  /* 0x00000005000f7227 */ /* 0x002fe200078e00ff */
[----:B------:R-:W-:-:S03]  /*22f0*/  ISETP.NE.AND P1, PT, R4, 0x1, PT ;  /* 0x000000010400780c */ /* 0x000fc60003f25270 */
[----:B------:R-:W-:-:S03]  /*2300*/  IMAD.HI.U32 R5, R11, R5, RZ ;  /* 0x000000050b057227 */ /* 0x000fc600078e00ff */
[----:B------:R-:W1:Y:S01]  /*2310*/  LDC.64 R2, c[0x0][0xb28] ;  /* 0x0002ca00ff027b82 */ /* 0x000e620000000a00 */
[----:B--2---:R-:W-:-:S04]  /*2320*/  IMAD.HI.U32 R16, R10, R6, RZ ;  /* 0x000000060a107227 */ /* 0x004fc800078e00ff */
[----:B------:R-:W-:Y:S01]  /*2330*/  IMAD.HI.U32 R17, R12, R6, RZ ;  /* 0x000000060c117227 */ /* 0x000fe200078e00ff */
[----:B------:R-:W-:Y:S02]  /*2340*/  SHF.R.U32.HI R16, RZ, R7, R16 ;  /* 0x00000007ff107219 */ /* 0x000fe40000011610 */
[-C--:B----4-:R-:W-:Y:S02]  /*2350*/  SHF.R.U32.HI R15, RZ, R8.reuse, R15 ;  /* 0x00000008ff0f7219 */ /* 0x090fe4000001160f */
[----:B------:R-:W-:Y:S02]  /*2360*/  SHF.R.U32.HI R5, RZ, R8, R5 ;  /* 0x00000008ff057219 */ /* 0x000fe40000011605 */
[----:B------:R-:W-:Y:S02]  /*2370*/  SEL R15, R0, R15, !P1 ;  /* 0x0000000f000f7207 */ /* 0x000fe40004800000 */
[----:B------:R-:W-:Y:S02]  /*2380*/  SHF.R.U32.HI R17, RZ, R7, R17 ;  /* 0x00000007ff117219 */ /* 0x000fe40000011611 */
[----:B---3--:R-:W-:-:S02]  /*2390*/  ISETP.NE.AND P2, PT, R9, 0x1, PT ;  /* 0x000000010900780c */ /* 0x008fc40003f45270 */
[----:B------:R-:W-:Y:S02]  /*23a0*/  SEL R5, R11, R5, !P1 ;  /* 0x000000050b057207 */ /* 0x000fe40004800000 */
[----:B------:R-:W-:Y:S02]  /*23b0*/  SEL R16, R10, R16, !P2 ;  /* 0x000000100a107207 */ /* 0x000fe40005000000 */
[----:B------:R-:W-:Y:S01]  /*23c0*/  SEL R17, R12, R17, !P2 ;  /* 0x000000110c117207 */ /* 0x000fe20005000000 */
[----:B-1----:R-:W-:-:S04]  /*23d0*/  IMAD.HI.U32 R14, R15, R2, RZ ;  /* 0x000000020f0e7227 */ /* 0x002fc800078e00ff */
        /* <DEDUP_REMOVED lines=10> */
[----:B------:R-:W-:-:S04]  /*2480*/  @!P1 IMAD.HI.U32 R7, R17, R2, RZ ;  /* 0x0000000211079227 */ /* 0x000fc800078e00ff */
[----:B------:R-:W-:Y:S01]  /*2490*/  IMAD.MOV R2, RZ, RZ, -R6 ;  /* 0x000000ffff027224 */ /* 0x000fe200078e0a06 */
[----:B------:R-:W-:Y:S02]  /*24a0*/  @!P1 SHF.R.U32.HI R3, RZ, R3, R7 ;  /* 0x00000003ff039219 */ /* 0x000fe40000011607 */
[----:B------:R-:W-:Y:S01]  /*24b0*/  IADD3 R7, PT, PT, -R5, RZ, RZ ;  /* 0x000000ff05077210 */ /* 0x000fe20007ffe1ff */
[----:B------:R-:W-:Y:S01]  /*24c0*/  IMAD R2, R40, R2, R5 ;  /* 0x0000000228027224 */ /* 0x000fe200078e0205 */
        /* <DEDUP_REMOVED lines=10> */
.L_x_30:
[----:B------:R-:W1:Y:S02]  /*2570*/  LDCU UR4, c[0x0][0xb30] ;  /* 0x00016600ff0477ac */ /* 0x000e640008000800 */
[----:B-1----:R-:W-:-:S09]  /*2580*/  UISETP.NE.AND UP0, UPT, UR4, 0x1, UPT ;  /* 0x000000010400788c */ /* 0x002fd2000bf05270 */
[----:B------:R-:W-:Y:S05]  /*2590*/  BRA.U UP0, `(.L_x_31) ;  /* 0x0000000100407547 */ /* 0x000fea000b800000 */
[----:B------:R-:W1:Y:S08]  /*25a0*/  LDC.64 R4, c[0x0][0xb10] ;  /* 0x0002c400ff047b82 */ /* 0x000e700000000a00 */
[----:B------:R-:W2:Y:S08]  /*25b0*/  LDC.64 R2, c[0x0][0xb18] ;  /* 0x0002c600ff027b82 */ /* 0x000eb00000000a00 */
[----:B------:R-:W3:Y:S08]  /*25c0*/  LDC R6, c[0x0][0xb20] ;  /* 0x0002c800ff067b82 */ /* 0x000ef00000000800 */
[----:B------:R-:W4:Y:S01]  /*25d0*/  LDC R7, c[0x0][0xb0c] ;  /* 0x0002c300ff077b82 */ /* 0x000f220000000800 */
[----:B-1----:R-:W-:-:S05]  /*25e0*/  IMAD.HI.U32 R4, R12, R4, RZ ;  /* 0x000000040c047227 */ /* 0x002fca00078e00ff */
[----:B------:R-:W-:Y:S01]  /*25f0*/  SHF.R.U32.HI R4, RZ, R5, R4 ;  /* 0x00000005ff047219 */ /* 0x000fe20000011604 */
[----:B--2---:R-:W-:Y:S01]  /*2600*/  IMAD.HI.U32 R3, R11, R3, RZ ;  /* 0x000000030b037227 */ /* 0x004fe200078e00ff */
[----:B------:R-:W-:-:S04]  /*2610*/  ISETP.NE.AND P1, PT, R2, 0x1, PT ;  /* 0x000000010200780c */ /* 0x000fc80003f25270 */
[----:B---3--:R-:W-:-:S04]  /*2620*/  SHF.R.U32.HI R3, RZ, R6, R3 ;  /* 0x00000006ff037219 */ /* 0x008fc80000011603 */
[----:B------:R-:W-:Y:S02]  /*2630*/  SEL R3, R11, R3, !P1 ;  /* 0x000000030b037207 */ /* 0x000fe40004800000 */
[----:B----4-:R-:W-:-:S04]  /*2640*/  ISETP.NE.AND P2, PT, R7, 0x1, PT ;  /* 0x000000010700780c */ /* 0x010fc80003f45270 */
[----:B------:R-:W-:-:S05]  /*2650*/  SEL R4, R12, R4, !P2 ;  /* 0x000000040c047207 */ /* 0x000fca0005000000 */
[----:B------:R-:W-:Y:S02]  /*2660*/  IMAD.IADD R5, R3, 0x1, -R4 ;  /* 0x0000000103057824 */ /* 0x000fe400078e0a04 */
[----:B------:R-:W-:Y:S02]  /*2670*/  IMAD.IADD R3, R4, 0x1, -R3 ;  /* 0x0000000104037824 */ /* 0x000fe400078e0a03 */
[----:B------:R-:W-:Y:S02]  /*2680*/  IMAD R12, R5, R7, R12 ;  /* 0x00000007050c7224 */ /* 0x000fe400078e020c */
[----:B------:R-:W-:-:S07]  /*2690*/  IMAD R11, R3, R2, R11 ;  /* 0x00000002030b7224 */ /* 0x000fce00078e020b */
.L_x_31:
[----:B------:R-:W-:Y:S01]  /*26a0*/  UMOV UR20, UR31 ;  /* 0x0000001f00147c82 */ /* 0x000fe20008000000 */
[----:B------:R-:W-:Y:S01]  /*26b0*/  PLOP3.LUT P1, PT, PT, PT, PT, 0x80, 0x8 ;  /* 0x000000000008781c */ /* 0x000fe20003f2f070 */
[----:B------:R-:W-:Y:S01]  /*26c0*/  IMAD.IADD R18, R12, 0x1, R91 ;  /* 0x000000010c127824 */ /* 0x000fe200078e025b */
[----:B------:R-:W-:Y:S01]  /*26d0*/  LOP3.LUT R13, R13, 0x1, RZ, 0x3c, !PT ;  /* 0x000000010d0d7812 */ /* 0x000fe200078e3cff */
[----:B------:R-:W-:Y:S01]  /*26e0*/  IMAD.IADD R14, R11, 0x1, R90 ;  /* 0x000000010b0e7824 */ /* 0x000fe200078e025a */
[----:B------:R-:W-:Y:S09]  /*26f0*/  @P4 BRA `(.L_x_32) ;  /* 0xffffffec00604947 */ /* 0x000ff2000383ffff */
[----:B------:R-:W-:Y:S01]  /*2700*/  UIADD3 UR22, UPT, UPT, UR22, 0x40, URZ ;  /* 0x0000004016167890 */ /* 0x000fe2000fffe0ff */
[----:B------:R-:W-:-:S03]  /*2710*/  MOV R2, UR33 ;  /* 0x0000002100027c02 */ /* 0x000fc60008000f00 */
[----:B------:R-:W-:Y:S01]  /*2720*/  ULEA UR4, UR32, UR22, 0x3 ;  /* 0x0000001620047291 */ /* 0x000fe2000f8e18ff */
[----:B------:R-:W-:-:S08]  /*2730*/  SHF.L.U32 R2, R2, 0x1f, RZ ;  /* 0x0000001f02027819 */ /* 0x000fd000000006ff */
[----:B------:R-:W1:Y:S02]  /*2740*/  SYNCS.PHASECHK.TRANS64.TRYWAIT P0, [UR4], R2 ;  /* 0x00000002ff0075a7 */ /* 0x000e640008001104 */
[----:B-1----:R-:W-:Y:S05]  /*2750*/  @!P0 BRA `(.L_x_33) ;  /* 0x0000005000e08947 */ /* 0x002fea0003800000 */
.L_x_116:
[----:B------:R-:W-:-:S04]  /*2760*/  UIADD3 UR6, UPT, UPT, UR32, 0x1, URZ ;  /* 0x0000000120067890 */ /* 0x000fc8000fffe0ff */
[----:B------:R-:W-:-:S04]  /*2770*/  UISETP.NE.AND UP0, UPT, UR6, 0x8, UPT ;  /* 0x000000080600788c */ /* 0x000fc8000bf05270 */
[----:B------:R-:W-:Y:S02]  /*2780*/  USEL UR5, URZ, 0x1, UP0 ;  /* 0x00000001ff057887 */ /* 0x000fe40008000000 */
[----:B------:R-:W-:Y:S02]  /*2790*/  USEL UR6, UR6, URZ, UP0 ;  /* 0x000000ff06067287 */ /* 0x000fe40008000000 */
[----:B------:R-:W-:Y:S02]  /*27a0*/  ULOP3.LUT UR5, UR33, UR5, URZ, 0x3c, !UPT ;  /* 0x0000000521057292 */ /* 0x000fe4000f8e3cff */
[----:B------:R-:W-:-:S04]  /*27b0*/  ULEA UR4, UR6, UR22, 0x3 ;  /* 0x0000001606047291 */ /* 0x000fc8000f8e18ff */
[----:B-1----:R-:W-:-:S04]  /*27c0*/  MOV R2, UR5 ;  /* 0x0000000500027c02 */ /* 0x002fc80008000f00 */
[----:B------:R-:W-:-:S04]  /*27d0*/  SHF.L.U32 R2, R2, 0x1f, RZ ;  /* 0x0000001f02027819 */ /* 0x000fc800000006ff */
[----:B------:R-:W1:Y:S02]  /*27e0*/  SYNCS.PHASECHK.TRANS64.TRYWAIT P0, [UR4], R2 ;  /* 0x00000002ff0075a7 */ /* 0x000e640008001104 */
[----:B-1----:R-:W-:Y:S05]  /*27f0*/  @!P0 BRA `(.L_x_34) ;  /* 0x0000005000d08947 */ /* 0x002fea0003800000 */
.L_x_118:
        /* <DEDUP_REMOVED lines=10> */
.L_x_120:
        /* <DEDUP_REMOVED lines=10> */
.L_x_122:
        /* <DEDUP_REMOVED lines=10> */
.L_x_124:
        /* <DEDUP_REMOVED lines=10> */
.L_x_126:
        /* <DEDUP_REMOVED lines=10> */
.L_x_128:
[----:B------:R-:W-:-:S04]  /*2b20*/  UIADD3 UR6, UPT, UPT, UR6, 0x1, URZ ;  /* 0x0000000106067890 */ /* 0x000fc8000fffe0ff */
[----:B------:R-:W-:-:S04]  /*2b30*/  UISETP.NE.AND UP0, UPT, UR6, 0x8, UPT ;  /* 0x000000080600788c */ /* 0x000fc8000bf05270 */
[----:B------:R-:W-:Y:S02]  /*2b40*/  USEL UR4, URZ, 0x1, UP0 ;  /* 0x00000001ff047887 */ /* 0x000fe40008000000 */
[----:B------:R-:W-:Y:S02]  /*2b50*/  USEL UR6, UR6, URZ, UP0 ;  /* 0x000000ff06067287 */ /* 0x000fe40008000000 */
[----:B------:R-:W-:Y:S02]  /*2b60*/  ULOP3.LUT UR4, UR5, UR4, URZ, 0x3c, !UPT ;  /* 0x0000000405047292 */ /* 0x000fe4000f8e3cff */
[----:B------:R-:W-:-:S04]  /*2b70*/  ULEA UR6, UR6, UR22, 0x3 ;  /* 0x0000001606067291 */ /* 0x000fc8000f8e18ff */
[----:B-1----:R-:W-:Y:S02]  /*2b80*/  IMAD.U32 R2, RZ, RZ, UR4 ;  /* 0x00000004ff027e24 */ /* 0x002fe4000f8e00ff */
[----:B------:R-:W-:-:S03]  /*2b90*/  MOV R0, UR6 ;  /* 0x0000000600007c02 */ /* 0x000fc60008000f00 */
[----:B------:R-:W-:-:S07]  /*2ba0*/  SHF.L.U32 R2, R2, 0x1f, RZ ;  /* 0x0000001f02027819 */ /* 0x000fce00000006ff */
.L_x_40:
[----:B-1----:R1:W2:Y:S02]  /*2bb0*/  SYNCS.PHASECHK.TRANS64.TRYWAIT P0, [R0+URZ], R2 ;  /* 0x00000002000075a7 */ /* 0x0022a400080011ff */
[----:B--2---:R-:W-:Y:S05]  /*2bc0*/  @!P0 NANOSLEEP.SYNCS 0x989680 ;  /* 0x009896800000895d */ /* 0x004fea0003900000 */
[----:B------:R-:W2:Y:S02]  /*2bd0*/  @!P0 SYNCS.PHASECHK.TRANS64 P0, [R0+URZ], R2 ;  /* 0x00000002000085a7 */ /* 0x000ea400080010ff */
[----:B--2---:R-:W-:Y:S05]  /*2be0*/  @P0 EXIT ;  /* 0x000000000000094d */ /* 0x004fea0003800000 */
[----:B------:R-:W-:Y:S05]  /*2bf0*/  BRA `(.L_x_40) ;  /* 0xfffffffc00ec7947 */ /* 0x000fea000383ffff */
.L_x_16:
[----:B------:R-:W-:-:S04]  /*2c00*/  UISETP.NE.AND UP0, UPT, UR45, URZ, UPT ;  /* 0x000000ff2d00728c */ /* 0x000fc8000bf05270 */
[----:B------:R-:W-:-:S09]  /*2c10*/  UISETP.NE.OR UP0, UPT, UR6, 0x1, UP0 ;  /* 0x000000010600788c */ /* 0x000fd20008705670 */
[----:B------:R-:W-:Y:S05]  /*2c20*/  BRA.U UP0, `(.L_x_41) ;  /* 0x0000000100b07547 */ /* 0x000fea000b800000 */
[----:B------:R-:W-:Y:S01]  /*2c30*/  UMOV UR4, 0x400 ;  /* 0x0000040000047882 */ /* 0x000fe20000000000 */
[----:B------:R-:W-:Y:S01]  /*2c40*/  HFMA2 R3, -RZ, RZ, 0, 5.9604644775390625e-08 ;  /* 0x00000001ff037431 */ /* 0x000fe200000001ff */
[----:B------:R-:W-:Y:S01]  /*2c50*/  ULEA UR45, UR45, UR4, 0x18 ;  /* 0x000000042d2d7291 */ /* 0x000fe2000f8ec0ff */
[----:B------:R-:W-:Y:S01]  /*2c60*/  ISETP.NE.AND P0, PT, R2, RZ, PT ;  /* 0x000000ff0200720c */ /* 0x000fe20003f05270 */
[----:B------:R-:W-:Y:S02]  /*2c70*/  IMAD.MOV.U32 R8, RZ, RZ, RZ ;  /* 0x000000ffff087224 */ /* 0x000fe400078e00ff */
[----:B------:R-:W-:Y:S02]  /*2c80*/  UIADD3 UR6, UPT, UPT, UR45, 0xc8, URZ ;  /* 0x000000c82d067890 */ /* 0x000fe4000fffe0ff */
[----:B------:R-:W-:Y:S02]  /*2c90*/  UIADD3 UR7, UPT, UPT, UR45, 0xc0, URZ ;  /* 0x000000c02d077890 */ /* 0x000fe4000fffe0ff */
[----:B------:R-:W-:-:S12]  /*2ca0*/  UPRMT UR6, URZ, 0x654, UR6 ;  /* 0x00000654ff067896 */ /* 0x000fd80008000006 */
.L_x_44:
[----:B------:R-:W-:Y:S01]  /*2cb0*/  SHF.L.U32 R6, R3, 0x1f, RZ ;  /* 0x0000001f03067819 */ /* 0x000fe200000006ff */
[----:B------:R-:W-:Y:S02]  /*2cc0*/  IMAD.U32 R4, RZ, RZ, UR7 ;  /* 0x00000007ff047e24 */ /* 0x000fe4000f8e00ff */
[----:B------:R-:W-:Y:S01]  /*2cd0*/  @!P0 IMAD.MOV.U32 R5, RZ, RZ, 0x10 ;  /* 0x00000010ff058424 */ /* 0x000fe200078e00ff */
[----:B------:R-:W1:Y:S02]  /*2ce0*/  SYNCS.PHASECHK.TRANS64.TRYWAIT P1, [UR45+0xc8], R6 ;  /* 0x0000c806ff0075a7 */ /* 0x000e64000802112d */
[----:B------:R-:W-:-:S04]  /*2cf0*/  PRMT R4, R2, 0x654, R4 ;  /* 0x0000065402047816 */ /* 0x000fc80000000004 */
[----:B------:R-:W-:Y:S01]  /*2d00*/  SEL R0, R4, R0, !P0 ;  /* 0x0000000004007207 */ /* 0x000fe20004000000 */
[----:B-1----:R-:W-:Y:S06]  /*2d10*/  @!P1 BRA `(.L_x_42) ;  /* 0x0000005000189947 */ /* 0x002fec0003800000 */
.L_x_130:
[----:B------:R-:W-:Y:S01]  /*2d20*/  UIADD3 UR4, UPT, UPT, UR45, 0x100, URZ ;  /* 0x000001002d047890 */ /* 0x000fe2000fffe0ff */
[----:B------:R2:W-:Y:S01]  /*2d30*/  @!P0 SYNCS.ARRIVE.TRANS64.RED RZ, [R0+URZ], R5 ;  /* 0x0000000500ff89a7 */ /* 0x0005e200080004ff */
[----:B------:R-:W-:Y:S01]  /*2d40*/  UIADD3 UR5, UPT, UPT, UR45, 0xc0, URZ ;  /* 0x000000c02d057890 */ /* 0x000fe2000fffe0ff */
[----:B------:R-:W-:-:S08]  /*2d50*/  LOP3.LUT R3, R3, 0x1, RZ, 0x3c, !PT ;  /* 0x0000000103037812 */ /* 0x000fd000078e3cff */
[----:B------:R-:W-:Y:S06]  /*2d60*/  UGETNEXTWORKID.BROADCAST [UR4], [UR5] ;  /* 0x00000000040073ca */ /* 0x000fec0008000100 */
[----:B--2---:R-:W-:-:S04]  /*2d70*/  SHF.L.U32 R5, R8, 0x1f, RZ ;  /* 0x0000001f08057819 */ /* 0x004fc800000006ff */
[----:B------:R-:W2:Y:S02]  /*2d80*/  SYNCS.PHASECHK.TRANS64.TRYWAIT P1, [UR45+0xc0], R5 ;  /* 0x0000c005ff0075a7 */ /* 0x000ea4000802112d */
[----:B--2---:R-:W-:Y:S05]  /*2d90*/  @!P1 BRA `(.L_x_43) ;  /* 0x0000005000109947 */ /* 0x004fea0003800000 */
.L_x_132:
[----:B-1----:R-:W1:Y:S01]  /*2da0*/  LDS.128 R4, [UR45+0x100] ;  /* 0x0001002dff047984 */ /* 0x002e620008000c00 */
[----:B------:R-:W-:Y:S01]  /*2db0*/  LOP3.LUT R8, R8, 0x1, RZ, 0x3c, !PT ;  /* 0x0000000108087812 */ /* 0x000fe200078e3cff */
[----:B------:R-:W-:Y:S01]  /*2dc0*/  @!PT LDS RZ, [RZ] ;  /* 0x00000000fffff984 */ /* 0x000fe20000000800 */
[----:B------:R-:W-:Y:S01]  /*2dd0*/  @!PT LDS RZ, [RZ] ;  /* 0x00000000fffff984 */ /* 0x000fe20000000800 */
[----:B------:R-:W-:Y:S01]  /*2de0*/  @!PT LDS RZ, [RZ] ;  /* 0x00000000fffff984 */ /* 0x000fe20000000800 */
[----:B------:R-:W-:Y:S01]  /*2df0*/  @!PT LDS RZ, [RZ] ;  /* 0x00000000fffff984 */ /* 0x000fe20000000800 */
[----:B------:R2:W-:Y:S06]  /*2e00*/  MEMBAR.ALL.CTA ;  /* 0x0000000000007992 */ /* 0x0005ec0000008000 */
[----:B--2---:R-:W2:Y:S02]  /*2e10*/  FENCE.VIEW.ASYNC.S ;  /* 0x00000000000073c6 */ /* 0x004ea40000000000 */
[----:B--2---:R-:W-:Y:S01]  /*2e20*/  SYNCS.ARRIVE.TRANS64.RED.A1T0 RZ, [UR6], RZ ;  /* 0x000000ffffff79a7 */ /* 0x004fe20008100406 */
[----:B-1----:R-:W-:-:S13]  /*2e30*/  LOP3.LUT P1, RZ, R6, 0x1, RZ, 0xc0, !PT ;  /* 0x0000000106ff7812 */ /* 0x002fda000782c0ff */
[----:B------:R-:W-:Y:S05]  /*2e40*/  @P1 BRA `(.L_x_44) ;  /* 0xfffffffc00981947 */ /* 0x000fea000383ffff */
[----:B------:R-:W-:-:S04]  /*2e50*/  SHF.L.U32 R0, R3, 0x1f, RZ ;  /* 0x0000001f03007819 */ /* 0x000fc800000006ff */
[----:B------:R-:W1:Y:S02]  /*2e60*/  SYNCS.PHASECHK.TRANS64 P0, [UR45+0xc8], R0 ;  /* 0x0000c800ff0075a7 */ /* 0x000e64000800102d */
[----:B-1----:R-:W-:Y:S05]  /*2e70*/  @P0 EXIT ;  /* 0x000000000000094d */ /* 0x002fea0003800000 */
[----:B------:R-:W-:-:S07]  /*2e80*/  MOV R0, UR45 ;  /* 0x0000002d00007c02 */ /* 0x000fce0008000f00 */
.L_x_45:
[----:B-1----:R-:W-:-:S04]  /*2e90*/  SHF.L.U32 R2, R3, 0x1f, RZ ;  /* 0x0000001f03027819 */ /* 0x002fc800000006ff */
[----:B------:R1:W2:Y:S03]  /*2ea0*/  SYNCS.PHASECHK.TRANS64.TRYWAIT P0, [R0+URZ+0xc8], R2 ;  /* 0x0000c802000075a7 */ /* 0x0002a600080011ff */
[----:B--2---:R-:W-:Y:S05]  /*2eb0*/  @!P0 NANOSLEEP.SYNCS 0x989680 ;  /* 0x009896800000895d */ /* 0x004fea0003900000 */
[----:B------:R-:W2:Y:S02]  /*2ec0*/  @!P0 SYNCS.PHASECHK.TRANS64 P0, [R0+URZ+0xc8], R2 ;  /* 0x0000c802000085a7 */ /* 0x000ea400080010ff */
[----:B--2---:R-:W-:Y:S05]  /*2ed0*/  @P0 EXIT ;  /* 0x000000000000094d */ /* 0x004fea0003800000 */
[----:B------:R-:W-:Y:S05]  /*2ee0*/  BRA `(.L_x_45) ;  /* 0xfffffffc00e87947 */ /* 0x000fea000383ffff */
.L_x_41:
[----:B------:R-:W-:-:S09]  /*2ef0*/  UISETP.NE.AND UP0, UPT, UR6, URZ, UPT ;  /* 0x000000ff0600728c */ /* 0x000fd2000bf05270 */
[----:B------:R-:W-:Y:S05]  /*2f00*/  BRA.U UP0, `(.L_x_46) ;  /* 0x0000000d00747547 */ /* 0x000fea000b800000 */
[----:B------:R-:W-:Y:S01]  /*2f10*/  UMOV UR4, 0x40 ;  /* 0x0000004000047882 */ /* 0x000fe20000000000 */
[----:B------:R-:W-:Y:S01]  /*2f20*/  NOP ;  /* 0x0000000000007918 */ /* 0x000fe20000000000 */
[----:B------:R-:W-:Y:S01]  /*2f30*/  ULEA UR4, UR45, UR4, 0x18 ;  /* 0x000000042d047291 */ /* 0x000fe2000f8ec0ff */
[----:B------:R-:W-:Y:S02]  /*2f40*/  UMOV UR5, 0x400 ;  /* 0x0000040000057882 */ /* 0x000fe40000000000 */
[----:B------:R-:W-:-:S06]  /*2f50*/  ULEA UR45, UR45, UR5, 0x18 ;  /* 0x000000052d2d7291 */ /* 0x000fcc000f8ec0ff */
[----:B------:R-:W1:Y:S02]  /*2f60*/  LDS.U8 R0, [UR4+0x1c] ;  /* 0x00001c04ff007984 */ /* 0x000e640008000000 */
[----:B-1----:R-:W-:-:S13]  /*2f70*/  ISETP.NE.AND P0, PT, R0, RZ, PT ;  /* 0x000000ff0000720c */ /* 0x002fda0003f05270 */
[----:B------:R-:W-:Y:S05]  /*2f80*/  @P0 BRA `(.L_x_47) ;  /* 0x0000000000580947 */ /* 0x000fea0003800000 */
[----:B------:R-:W-:-:S13]  /*2f90*/  ELECT P0, URZ, PT ;  /* 0x0000000000ff782f */ /* 0x000fda0003800000 */
[----:B------:R-:W-:Y:S05]  /*2fa0*/  @!P0 BRA `(.L_x_48) ;  /* 0x0000000000608947 */ /* 0x000fea0003800000 */
[----:B------:R-:W-:Y:S01]  /*2fb0*/  UMOV UR5, 0x10 ;  /* 0x0000001000057882 */ /* 0x000fe20000000000 */
[----:B------:R-:W-:Y:S01]  /*2fc0*/  HFMA2 R0, -RZ, RZ, 0, 5.9604644775390625e-08 ;  /* 0x00000001ff007431 */ /* 0x000fe200000001ff */
[----:B------:R-:W-:-:S03]  /*2fd0*/  MOV R2, 0xffff ;  /* 0x0000ffff00027802 */ /* 0x000fc60000000f00 */
[----:B------:R-:W-:Y:S04]  /*2fe0*/  DEPBAR.LE SB1, 0x36 ;  /* 0x00009d800000791a */ /* 0x000fe80000000000 */
[----:B------:R-:W1:Y:S02]  /*2ff0*/  UTCATOMSWS.FIND_AND_SET.ALIGN UP0, UR5, UR5 ;  /* 0x00000005000575e3 */ /* 0x000e640008000800 */
[----:B-1----:R-:W-:Y:S01]  /*3000*/  MOV R3, UR5 ;  /* 0x0000000500037c02 */ /* 0x002fe20008000f00 */
[----:B------:R-:W-:Y:S06]  /*3010*/  BRA.U UP0, `(.L_x_49) ;  /* 0x0000000100187547 */ /* 0x000fec000b800000 */
.L_x_50:
[----:B------:R-:W-:Y:S05]  /*3020*/  NANOSLEEP 0x64 ;  /* 0x000000640000795d */ /* 0x000fea0003800000 */
[----:B------:R-:W-:-:S05]  /*3030*/  UMOV UR5, 0x10 ;  /* 0x0000001000057882 */ /* 0x000fca0000000000 */
[----:B------:R-:W-:Y:S04]  /*3040*/  DEPBAR.LE SB1, 0x36 ;  /* 0x00009d800000791a */ /* 0x000fe80000000000 */
[----:B------:R-:W1:Y:S02]  /*3050*/  UTCATOMSWS.FIND_AND_SET.ALIGN UP0, UR5, UR5 ;  /* 0x00000005000575e3 */ /* 0x000e640008000800 */
[----:B-1----:R-:W-:Y:S01]  /*3060*/  MOV R3, UR5 ;  /* 0x0000000500037c02 */ /* 0x002fe20008000f00 */
[----:B------:R-:W-:Y:S05]  /*3070*/  BRA.U !UP0, `(.L_x_50) ;  /* 0xfffffffd08e87547 */ /* 0x000fea000b83ffff */
.L_x_49:
[-C--:B------:R-:W-:Y:S02]  /*3080*/  SHF.L.U32 R2, R2, R3.reuse, RZ ;  /* 0x0000000302027219 */ /* 0x080fe400000006ff */
[----:B------:R-:W-:Y:S01]  /*3090*/  SHF.L.U32 R0, R0, R3, RZ ;  /* 0x0000000300007219 */ /* 0x000fe200000006ff */
[----:B------:R-:W-:Y:S02]  /*30a0*/  IMAD.SHL.U32 R3, R3, 0x20, RZ ;  /* 0x0000002003037824 */ /* 0x000fe400078e00ff */
[----:B------:R1:W-:Y:S04]  /*30b0*/  ATOMS.OR RZ, [UR4+0x14], R2 ;  /* 0x00001402ffff798c */ /* 0x0003e8000b000004 */
[----:B------:R1:W-:Y:S04]  /*30c0*/  ATOMS.OR RZ, [UR4+0x18], R0 ;  /* 0x00001800ffff798c */ /* 0x0003e8000b000004 */
[----:B------:R1:W-:Y:S01]  /*30d0*/  STS [UR45+0x110], R3 ;  /* 0x00011003ff007988 */ /* 0x0003e2000800082d */
[----:B------:R-:W-:Y:S05]  /*30e0*/  BRA `(.L_x_48) ;  /* 0x0000000000107947 */ /* 0x000fea0003800000 */
.L_x_47:
[----:B------:R-:W-:Y:S02]  /*30f0*/  MOV R0, 0xffffffff ;  /* 0xffffffff00007802 */ /* 0x000fe40000000f00 */
[----:B------:R-:W-:-:S03]  /*3100*/  MOV R2, 0x3130 ;  /* 0x0000313000027802 */ /* 0x000fc60000000f00 */
[----:B------:R1:W-:Y:S04]  /*3110*/  STS [UR45+0x110], R0 ;  /* 0x00011000ff007988 */ /* 0x0003e8000800082d */
[----:B-1-3-5:R-:W-:Y:S05]  /*3120*/  CALL.REL.NOINC `($__internal_1_$__cuda_sm10x_tcgen05_guardrail_trap_phase_invalid_during_alloc) ;  /* 0x0000005000a87944 */ /* 0x02afea0003c00000 */
.L_x_48:
[----:B------:R-:W-:Y:S05]  /*3130*/  WARPSYNC.ALL ;  /* 0x0000000000007948 */ /* 0x000fea0003800000 */
[----:B------:R-:W2:Y:S01]  /*3140*/  S2UR UR6, SR_CgaCtaId ;  /* 0x00000000000679c3 */ /* 0x000ea20000008800 */
[----:B------:R-:W-:Y:S01]  /*3150*/  UMOV UR4, 0x400 ;  /* 0x0000040000047882 */ /* 0x000fe20000000000 */
[----:B------:R-:W-:-:S06]  /*3160*/  NOP ;  /* 0x0000000000007918 */ /* 0x000fcc0000000000 */
[----:B------:R-:W-:Y:S06]  /*3170*/  BAR.ARV 0x6, 0xa0 ;  /* 0x0182800000007b1d */ /* 0x000fec0000002000 */
[----:B------:R-:W-:Y:S01]  /*3180*/  IMAD.MOV.U32 R8, RZ, RZ, 0x1 ;  /* 0x00000001ff087424 */ /* 0x000fe200078e00ff */
[----:B------:R-:W-:Y:S01]  /*3190*/  UMOV UR14, URZ ;  /* 0x000000ff000e7c82 */ /* 0x000fe20008000000 */
[----:B------:R-:W-:Y:S01]  /*31a0*/  UMOV UR13, URZ ;  /* 0x000000ff000d7c82 */ /* 0x000fe20008000000 */
[----:B------:R-:W-:Y:S01]  /*31b0*/  UMOV UR24, 0x0 ;  /* 0x0000000000187882 */ /* 0x000fe20000000000 */
[----:B------:R-:W-:Y:S01]  /*31c0*/  UMOV UR25, 0x8110490 ;  /* 0x0811049000197882 */ /* 0x000fe20000000000 */
[----:B------:R-:W-:Y:S01]  /*31d0*/  UMOV UR22, 0x0 ;  /* 0x0000000000167882 */ /* 0x000fe20000000000 */
[----:B------:R-:W-:Y:S01]  /*31e0*/  UMOV UR23, 0x8110490 ;  /* 0x0811049000177882 */ /* 0x000fe20000000000 */
[----:B------:R-:W-:Y:S01]  /*31f0*/  UMOV UR20, 0x0 ;  /* 0x0000000000147882 */ /* 0x000fe20000000000 */
[----:B------:R-:W-:Y:S01]  /*3200*/  UMOV UR21, 0x8110490 ;  /* 0x0811049000157882 */ /* 0x000fe20000000000 */
[----:B------:R-:W-:Y:S01]  /*3210*/  UMOV UR18, 0x0 ;  /* 0x0000000000127882 */ /* 0x000fe20000000000 */
[----:B--2---:R-:W-:Y:S01]  /*3220*/  ULEA UR6, UR6, UR4, 0x18 ;  /* 0x0000000406067291 */ /* 0x004fe2000f8ec0ff */
[----:B------:R-:W2:Y:S03]  /*3230*/  LDCU.64 UR4, c[0x0][0x388] ;  /* 0x00007100ff0477ac */ /* 0x000ea60008000a00 */
[----:B------:R-:W-:-:S02]  /*3240*/  UIADD3 UR9, UPT, UPT, UR6, 0x6400, URZ ;  /* 0x0000640006097890 */ /* 0x000fc4000fffe0ff */
[----:B------:R-:W-:-:S03]  /*3250*/  UIADD3 UR16, UPT, UPT, UR6, 0x26400, URZ ;  /* 0x0002640006107890 */ /* 0x000fc6000fffe0ff */
[----:B------:R-:W1:Y:S01]  /*3260*/  LDS R9, [UR6+0x110] ;  /* 0x00011006ff097984 */ /* 0x000e620008000800 */
[----:B------:R-:W-:Y:S02]  /*3270*/  USHF.R.U32.HI UR9, URZ, 0x4, UR9 ;  /* 0x00000004ff097899 */ /* 0x000fe40008011609 */
[----:B------:R-:W-:Y:S02]  /*3280*/  USHF.R.U32.HI UR16, URZ, 0x4, UR16 ;  /* 0x00000004ff107899 */ /* 0x000fe40008011610 */
[----:B------:R-:W-:Y:S02]  /*3290*/  ULOP3.LUT UR9, UR9, 0x3fff, URZ, 0xc0, !UPT ;  /* 0x00003fff09097892 */ /* 0x000fe4000f8ec0ff */
[----:B------:R-:W-:Y:S02]  /*32a0*/  ULOP3.LUT UR16, UR16, 0x3fff, URZ, 0xc0, !UPT ;  /* 0x00003fff10107892 */ /* 0x000fe4000f8ec0ff */
[----:B------:R-:W-:Y:S02]  /*32b0*/  ULOP3.LUT UR9, UR9, 0x10000, URZ, 0xfc, !UPT ;  /* 0x0001000009097892 */ /* 0x000fe4000f8efcff */
[----:B--2---:R-:W-:Y:S01]  /*32c0*/  UIADD3 UR7, UPT, UPT, UR4, 0x3f, URZ ;  /* 0x0000003f04077890 */ /* 0x004fe2000fffe0ff */
[----:B------:R-:W-:-:S03]  /*32d0*/  UMOV UR19, 0x8110490 ;  /* 0x0811049000137882 */ /* 0x000fc60000000000 */
[----:B------:R-:W-:-:S04]  /*32e0*/  USHF.R.S32.HI UR4, URZ, 0x1f, UR7 ;  /* 0x0000001fff047899 */ /* 0x000fc80008011407 */
[----:B------:R-:W-:-:S04]  /*32f0*/  ULEA.HI UR7, UR4, UR7, URZ, 0x6 ;  /* 0x0000000704077291 */ /* 0x000fc8000f8f30ff */
[----:B------:R-:W-:-:S03]  /*3300*/  USHF.R.S32.HI UR7, URZ, 0x6, UR7 ;  /* 0x00000006ff077899 */ /* 0x000fc60008011407 */
[----:B------:R-:W2:Y:S01]  /*3310*/  LDCU UR4, c[0x0][0x390] ;  /* 0x00007200ff0477ac */ /* 0x000ea20008000800 */
[----:B------:R-:W-:Y:S02]  /*3320*/  UIMAD UR7, UR7, UR5, URZ ;  /* 0x00000005070772a4 */ /* 0x000fe4000f8e02ff */
[----:B------:R-:W-:-:S04]  /*3330*/  UIADD3 UR5, UPT, UPT, UR6, 0xc8, URZ ;  /* 0x000000c806057890 */ /* 0x000fc8000fffe0ff */
[----:B------:R-:W-:Y:S01]  /*3340*/  UPRMT UR5, URZ, 0x654, UR5 ;  /* 0x00000654ff057896 */ /* 0x000fe20008000005 */
[C---:B-1----:R-:W-:Y:S01]  /*3350*/  VIADD R3, R9.reuse, 0x40 ;  /* 0x0000004009037836 */ /* 0x042fe20000000000 */
[----:B------:R-:W-:Y:S01]  /*3360*/  LOP3.LUT R2, R9, 0xffff, RZ, 0xc0, !PT ;  /* 0x0000ffff09027812 */ /* 0x000fe200078ec0ff */
[----:B--2---:R-:W-:-:S03]  /*3370*/  UIMAD UR4, UR7, UR4, URZ ;  /* 0x00000004070472a4 */ /* 0x004fc6000f8e02ff */
[----:B------:R-:W-:Y:S01]  /*3380*/  LOP3.LUT R3, R3, 0xffff, RZ, 0xc0, !PT ;  /* 0x0000ffff03037812 */ /* 0x000fe200078ec0ff */
[----:B------:R-:W-:-:S04]  /*3390*/  UIADD3 UR15, UPT, UPT, UR4, -0x1, URZ ;  /* 0xffffffff040f7890 */ /* 0x000fc8000fffe0ff */
[----:B------:R1:W-:Y:S01]  /*33a0*/  STL.64 [R1], R2 ;  /* 0x0000000201007387 */ /* 0x0003e20000100a00 */
[----:B------:R-:W-:Y:S01]  /*33b0*/  UISETP.GE.AND UP2, UPT, UR4, 0x1, UPT ;  /* 0x000000010400788c */ /* 0x000fe2000bf46270 */
[----:B-1----:R-:W-:-:S10]  /*33c0*/  CS2R R2, SRZ ;  /* 0x0000000000027805 */ /* 0x002fd4000001ff00 */
.L_x_57:
[----:B-1----:R-:W-:-:S04]  /*33d0*/  SHF.L.U32 R4, R3, 0x1f, RZ ;  /* 0x0000001f03047819 */ /* 0x002fc800000006ff */
[----:B------:R-:W1:Y:S02]  /*33e0*/  SYNCS.PHASECHK.TRANS64.TRYWAIT P0, [UR6+0xc0], R4 ;  /* 0x0000c004ff0075a7 */ /* 0x000e640008001106 */
[----:B-12-4-:R-:W-:Y:S05]  /*33f0*/  @!P0 BRA `(.L_x_51) ;  /* 0x0000004800908947 */ /* 0x016fea0003800000 */
.L_x_134:
[----:B-1----:R-:W1:Y:S01]  /*3400*/  LDS.128 R4, [UR6+0x100] ;  /* 0x00010006ff047984 */ /* 0x002e620008000c00 */
[----:B------:R-:W-:Y:S01]  /*3410*/  ULEA UR8, UR14, UR6, 0x3 ;  /* 0x000000060e087291 */ /* 0x000fe2000f8e18ff */
[----:B------:R-:W-:Y:S01]  /*3420*/  SHF.L.U32 R0, R8, 0x1f, RZ ;  /* 0x0000001f08007819 */ /* 0x000fe200000006ff */
[----:B------:R-:W-:Y:S01]  /*3430*/  @!PT LDS RZ, [RZ] ;  /* 0x00000000fffff984 */ /* 0x000fe20000000800 */
[----:B------:R-:W-:Y:S01]  /*3440*/  @!PT LDS RZ, [RZ] ;  /* 0x00000000fffff984 */ /* 0x000fe20000000800 */
[----:B------:R-:W-:Y:S01]  /*3450*/  @!PT LDS RZ, [RZ] ;  /* 0x00000000fffff984 */ /* 0x000fe20000000800 */
[----:B------:R-:W-:Y:S01]  /*3460*/  @!PT LDS RZ, [RZ] ;  /* 0x00000000fffff984 */ /* 0x000fe20000000800 */
[----:B------:R2:W-:Y:S06]  /*3470*/  MEMBAR.ALL.CTA ;  /* 0x0000000000007992 */ /* 0x0005ec0000008000 */
[----:B--2---:R-:W2:Y:S02]  /*3480*/  FENCE.VIEW.ASYNC.S ;  /* 0x00000000000073c6 */ /* 0x004ea40000000000 */
[----:B--2---:R-:W-:Y:S01]  /*3490*/  SYNCS.ARRIVE.TRANS64.RED.A1T0 RZ, [UR5], RZ ;  /* 0x000000ffffff79a7 */ /* 0x004fe20008100405 */
[----:B------:R-:W2:Y:S01]  /*34a0*/  SYNCS.PHASECHK.TRANS64.TRYWAIT P0, [UR8+0xe0], R0 ;  /* 0x0000e000ff0075a7 */ /* 0x000ea20008001108 */
[----:B-1----:R-:W-:Y:S01]  /*34b0*/  LOP3.LUT P3, RZ, R6, 0x1, RZ, 0xc0, !PT ;  /* 0x0000000106ff7812 */ /* 0x002fe2000786c0ff */
[----:B--2---:R-:W-:-:S12]  /*34c0*/  @!P0 BRA `(.L_x_52) ;  /* 0x0000004800748947 */ /* 0x004fd80003800000 */
.L_x_136:
[----:B------:R-:W-:Y:S05]  /*34d0*/  BRA.U !UP2, `(.L_x_53) ;  /* 0x000000010af07547 */ /* 0x000fea000b800000 */
[----:B-1----:R-:W-:Y:S01]  /*34e0*/  IMAD.U32 R0, RZ, RZ, UR14 ;  /* 0x0000000eff007e24 */ /* 0x002fe2000f8e00ff */
[----:B------:R-:W-:-:S04]  /*34f0*/  ULEA UR4, UR13, UR6, 0x3 ;  /* 0x000000060d047291 */ /* 0x000fc8000f8e18ff */
[----:B------:R-:W-:-:S05]  /*3500*/  LEA R0, R0, R1, 0x2 ;  /* 0x0000000100007211 */ /* 0x000fca00078e10ff */
[----:B------:R1:W5:Y:S01]  /*3510*/  LDL R4, [R0] ;  /* 0x0000000000047983 */ /* 0x0003620000100800 */
[----:B------:R-:W-:Y:S01]  /*3520*/  UPLOP3.LUT UP3, UPT, UPT, UPT, UPT, 0x40, 0x4 ;  /* 0x000000000004789c */ /* 0x000fe20003f6e870 */
[----:B------:R-:W-:Y:S01]  /*3530*/  UMOV UR12, UR15 ;  /* 0x0000000f000c7c82 */ /* 0x000fe20008000000 */
[----:B------:R-:W-:Y:S01]  /*3540*/  UMOV UR11, UR13 ;  /* 0x0000000d000b7c82 */ /* 0x000fe20008000000 */
[----:B-1----:R-:W-:-:S04]  /*3550*/  SHF.L.U32 R0, R2, 0x1f, RZ ;  /* 0x0000001f02007819 */ /* 0x002fc800000006ff */
[----:B------:R1:W2:Y:S04]  /*3560*/  SYNCS.PHASECHK.TRANS64.TRYWAIT P2, [UR4], R0 ;  /* 0x00000000ff0075a7 */ /* 0x0002a80008041104 */
.L_x_56:
[----:B----4-:R-:W-:Y:S01]  /*3570*/  ULEA UR7, UR11, UR6, 0x3 ;  /* 0x000000060b077291 */ /* 0x010fe2000f8e18ff */
[----:B-12---:R-:W-:Y:S11]  /*3580*/  @P2 BRA `(.L_x_54) ;  /* 0x00000000000c2947 */ /* 0x006ff60003800000 */
[----:B------:R-:W-:Y:S04]  /*3590*/  SHF.L.U32 R5, R2, 0x1f, RZ ;  /* 0x0000001f02057819 */ /* 0x000fe800000006ff */
[----:B------:R-:W2:Y:S02]  /*35a0*/  SYNCS.PHASECHK.TRANS64.TRYWAIT P0, [UR7], R5 ;  /* 0x00000005ff0075a7 */ /* 0x000ea40008001107 */
[----:B--2---:R-:W-:Y:S05]  /*35b0*/  @!P0 BRA `(.L_x_55) ;  /* 0x0000004800508947 */ /* 0x004fea0003800000 */
.L_x_54:
[----:B------:R-:W-:Y:S01]  /*35c0*/  UISETP.NE.AND UP0, UPT, UR12, URZ, UPT ;  /* 0x000000ff0c00728c */ /* 0x000fe2000bf05270 */
[----:B------:R-:W-:Y:S01]  /*35d0*/  PLOP3.LUT P2, PT, PT, PT, PT, 0x80, 0x8 ;  /* 0x000000000008781c */ /* 0x000fe20003f4f070 */
[----:B------:R-:W-:Y:S01]  /*35e0*/  UIADD3 UR13, UPT, UPT, UR11, 0x1, URZ ;  /* 0x000000010b0d7890 */ /* 0x000fe2000fffe0ff */
[----:B------:R-:W-:Y:S03]  /*35f0*/  ELECT P1, URZ, PT ;  /* 0x0000000000ff782f */ /* 0x000fe60003820000 */
[----:B------:R-:W-:Y:S01]  /*3600*/  UISETP.NE.AND UP1, UPT, UR13, 0x8, UPT ;  /* 0x000000080d00788c */ /* 0x000fe2000bf25270 */
[----:B------:R-:W-:Y:S01]  /*3610*/  PLOP3.LUT P0, PT, PT, PT, UP0, 0x80, 0x8 ;  /* 0x000000000008781c */ /* 0x000fe20003f0f008 */
[----:B------:R-:W-:Y:S02]  /*3620*/  ULEA UR26, UR11, UR16, 0x9 ;  /* 0x000000100b1a7291 */ /* 0x000fe4000f8e48ff */
[----:B------:R-:W-:Y:S02]  /*3630*/  USEL UR10, URZ, 0x1, UP1 ;  /* 0x00000001ff0a7887 */ /* 0x000fe40008800000 */
[----:B------:R-:W-:Y:S02]  /*3640*/  USEL UR13, UR13, URZ, UP1 ;  /* 0x000000ff0d0d7287 */ /* 0x000fe40008800000 */
[----:B------:R-:W-:Y:S02]  /*3650*/  ULEA UR28, UR11, UR9, 0xa ;  /* 0x000000090b1c7291 */ /* 0x000fe4000f8e50ff */
[----:B------:R-:W-:Y:S01]  /*3660*/  @UP0 ULEA UR4, UR13, UR6, 0x3 ;  /* 0x000000060d040291 */ /* 0x000fe2000f8e18ff */
[----:B------:R-:W-:Y:S01]  /*3670*/  LOP3.LUT R2, R2, UR10, RZ, 0x3c, !PT ;  /* 0x0000000a02027c12 */ /* 0x000fe2000f8e3cff */
[----:B------:R-:W-:Y:S02]  /*3680*/  UIADD3 UR36, UPT, UPT, UR26, 0x80, URZ ;  /* 0x000000801a247890 */ /* 0x000fe4000fffe0ff */
[----:B------:R-:W-:Y:S01]  /*3690*/  UIADD3 UR34, UPT, UPT, UR28, 0x2, URZ ;  /* 0x000000021c227890 */ /* 0x000fe2000fffe0ff */
[----:B-1----:R-:W-:Y:S01]  /*36a0*/  @P0 SHF.L.U32 R0, R2, 0x1f, RZ ;  /* 0x0000001f02000819 */ /* 0x002fe200000006ff */
[----:B------:R-:W-:Y:S02]  /*36b0*/  UIADD3 UR32, UPT, UPT, UR26, 0x100, URZ ;  /* 0x000001001a207890 */ /* 0x000fe4000fffe0ff */
[----:B------:R-:W-:Y:S01]  /*36c0*/  UIADD3 UR30, UPT, UPT, UR28, 0x4, URZ ;  /* 0x000000041c1e7890 */ /* 0x000fe2000fffe0ff */
[----:B------:R4:W1:Y:S01]  /*36d0*/  @P0 SYNCS.PHASECHK.TRANS64.TRYWAIT P2, [UR4], R0 ;  /* 0x00000000ff0005a7 */ /* 0x0008620008041104 */
[----:B------:R-:W-:Y:S02]  /*36e0*/  ELECT P0, URZ, PT ;  /* 0x0000000000ff782f */ /* 0x000fe40003800000 */
[C---:B-----5:R-:W-:Y:S01]  /*36f0*/  @P1 R2UR.BROADCAST UR4, R4.reuse ;  /* 0x00000000040412ca */ /* 0x060fe200008e0000 */
[----:B------:R-:W-:Y:S10]  /*3700*/  UIADD3 UR7, UPT, UPT, UR7, 0x40, URZ ;  /* 0x0000004007077890 */ /* 0x000ff4000fffe0ff */
[C---:B------:R-:W-:Y:S02]  /*3710*/  @P0 R2UR.BROADCAST UR10, R4.reuse ;  /* 0x00000000040a02ca */ /* 0x040fe400008e0000 */
[----:B------:R-:W-:Y:S01]  /*3720*/  ELECT P0, URZ, PT ;  /* 0x0000000000ff782f */ /* 0x000fe20003800000 */
[----:B------:R-:W-:Y:S01]  /*3730*/  UMOV UR27, 0x40004040 ;  /* 0x40004040001b7882 */ /* 0x000fe20000000000 */
[----:B------:R-:W-:Y:S01]  /*3740*/  UMOV UR29, 0x40004040 ;  /* 0x40004040001d7882 */ /* 0x000fe20000000000 */
[----:B------:R-:W-:Y:S01]  /*3750*/  UMOV UR37, 0x40004040 ;  /* 0x4000404000257882 */ /* 0x000fe20000000000 */
[----:B------:R-:W-:Y:S01]  /*3760*/  UMOV UR35, 0x40004040 ;  /* 0x4000404000237882 */ /* 0x000fe20000000000 */
[----:B------:R-:W-:Y:S01]  /*3770*/  UMOV UR33, 0x40004040 ;  /* 0x4000404000217882 */ /* 0x000fe20000000000 */
[----:B------:R-:W-:Y:S01]  /*3780*/  UMOV UR31, 0x40004040 ;  /* 0x40004040001f7882 */ /* 0x000fe20000000000 */
[----:B------:R-:W-:Y:S01]  /*3790*/  UMOV UR11, UR13 ;  /* 0x0000000d000b7c82 */ /* 0x000fe20008000000 */
[----:B------:R2:W-:Y:S01]  /*37a0*/  UTCHMMA gdesc[UR28], gdesc[UR26], tmem[UR4], tmem[UR24], idesc[UR25], UP3 ;  /* 0x00ff181a1c0075ea */ /* 0x0005e20009800004 */
[----:B------:R-:W-:Y:S02]  /*37b0*/  UPLOP3.LUT UP3, UPT, UPT, UPT, UPT, 0x80, 0x8 ;  /* 0x000000000008789c */ /* 0x000fe40003f6f070 */
[----:B------:R3:W-:Y:S01]  /*37c0*/  UTCHMMA gdesc[UR34], gdesc[UR36], tmem[UR10], tmem[UR22], idesc[UR23], UPT ;  /* 0x00ff1624220075ea */ /* 0x0007e2000b80000a */
[----:B--2---:R-:W-:Y:S01]  /*37d0*/  UIADD3 UR26, UPT, UPT, UR26, 0x180, URZ ;  /* 0x000001801a1a7890 */ /* 0x004fe2000fffe0ff */
[C---:B------:R-:W-:Y:S02]  /*37e0*/  @P0 R2UR.BROADCAST UR4, R4.reuse ;  /* 0x00000000040402ca */ /* 0x040fe400008e0000 */
[----:B------:R-:W-:Y:S11]  /*37f0*/  ELECT P0, URZ, PT ;  /* 0x0000000000ff782f */ /* 0x000ff60003800000 */
[----:B------:R-:W-:Y:S02]  /*3800*/  @!UPT UIADD3 URZ, UPT, UPT, URZ, URZ, URZ ;  /* 0x000000fffffff290 */ /* 0x000fe4000fffe0ff */
[----:B---3--:R-:W-:Y:S01]  /*3810*/  @P0 R2UR.BROADCAST UR10, R4 ;  /* 0x00000000040a02ca */ /* 0x008fe200008e0000 */
[----:B------:R-:W-:Y:S01]  /*3820*/  UIADD3 UR28, UPT, UPT, UR28, 0x6, URZ ;  /* 0x000000061c1c7890 */ /* 0x000fe2000fffe0ff */
[----:B------:R2:W-:Y:S11]  /*3830*/  UTCHMMA gdesc[UR30], gdesc[UR32], tmem[UR4], tmem[UR20], idesc[UR21], UPT ;  /* 0x00ff14201e0075ea */ /* 0x0005f6000b800004 */
[----:B------:R4:W-:Y:S01]  /*3840*/  UTCHMMA gdesc[UR28], gdesc[UR26], tmem[UR10], tmem[UR18], idesc[UR19], UPT ;  /* 0x00ff121a1c0075ea */ /* 0x0009e2000b80000a */
[----:B------:R4:W-:Y:S01]  /*3850*/  UTCBAR [UR7], URZ ;  /* 0x000000ff070073e9 */ /* 0x0009e200080000ff */
[----:B--2---:R-:W-:Y:S02]  /*3860*/  UIADD3 UR4, UPT, UPT, UR12, 0x1, URZ ;  /* 0x000000010c047890 */ /* 0x004fe4000fffe0ff */
[----:B------:R-:W-:Y:S02]  /*3870*/  UIADD3 UR12, UPT, UPT, UR12, -0x1, URZ ;  /* 0xffffffff0c0c7890 */ /* 0x000fe4000fffe0ff */
[----:B------:R-:W-:Y:S09]  /*3880*/  UISETP.GT.U32.AND UP0, UPT, UR4, 0x1, UPT ;  /* 0x000000010400788c */ /* 0x000ff2000bf04070 */
[----:B------:R-:W-:Y:S05]  /*3890*/  BRA.U UP0, `(.L_x_56) ;  /* 0xfffffffd00347547 */ /* 0x000fea000b83ffff */
.L_x_53:
[----:B------:R-:W-:Y:S01]  /*38a0*/  UIADD3 UR14, UPT, UPT, UR14, 0x1, URZ ;  /* 0x000000010e0e7890 */ /* 0x000fe2000fffe0ff */
[----:B------:R-:W-:Y:S01]  /*38b0*/  LOP3.LUT R3, R3, 0x1, RZ, 0x3c, !PT ;  /* 0x0000000103037812 */ /* 0x000fe200078e3cff */
[----:B------:R-:W-:Y:S02]  /*38c0*/  UIADD3 UR8, UPT, UPT, UR8, 0xd0, URZ ;  /* 0x000000d008087890 */ /* 0x000fe4000fffe0ff */
[----:B------:R-:W-:-:S04]  /*38d0*/  UISETP.NE.AND UP0, UPT, UR14, 0x2, UPT ;  /* 0x000000020e00788c */ /* 0x000fc8000bf05270 */
[----:B------:R-:W-:Y:S02]  /*38e0*/  USEL UR4, URZ, 0x1, UP0 ;  /* 0x00000001ff047887 */ /* 0x000fe40008000000 */
[----:B------:R-:W-:Y:S01]  /*38f0*/  USEL UR14, UR14, URZ, UP0 ;  /* 0x000000ff0e0e7287 */ /* 0x000fe20008000000 */
[----:B------:R2:W-:Y:S03]  /*3900*/  UTCBAR [UR8], URZ ;  /* 0x000000ff080073e9 */ /* 0x0005e600080000ff */
[----:B------:R-:W-:Y:S01]  /*3910*/  LOP3.LUT R8, R8, UR4, RZ, 0x3c, !PT ;  /* 0x0000000408087c12 */ /* 0x000fe2000f8e3cff */
[----:B------:R-:W-:Y:S07]  /*3920*/  @P3 BRA `(.L_x_57) ;  /* 0xfffffff800a83947 */ /* 0x000fee000383ffff */
[----:B------:R-:W3:Y:S01]  /*3930*/  S2UR UR4, SR_CgaCtaId ;  /* 0x00000000000479c3 */ /* 0x000ee20000008800 */
[----:B------:R-:W-:Y:S01]  /*3940*/  ELECT P0, URZ, PT ;  /* 0x0000000000ff782f */ /* 0x000fe20003800000 */
[----:B-1--4-:R-:W-:Y:S01]  /*3950*/  IMAD.MOV.U32 R0, RZ, RZ, 0x1 ;  /* 0x00000001ff007424 */ /* 0x012fe200078e00ff */
[----:B------:R-:W-:Y:S01]  /*3960*/  UIADD3 UR6, UPT, UPT, UR6, 0xe0, URZ ;  /* 0x000000e006067890 */ /* 0x000fe2000fffe0ff */
[----:B------:R-:W-:Y:S01]  /*3970*/  SHF.L.U32 R2, R8, 0x1f, RZ ;  /* 0x0000001f08027819 */ /* 0x000fe200000006ff */
[----:B------:R-:W-:-:S03]  /*3980*/  UMOV UR5, 0x40 ;  /* 0x0000004000057882 */ /* 0x000fc60000000000 */
[----:B------:R-:W-:Y:S01]  /*3990*/  UVIRTCOUNT.DEALLOC.SMPOOL 0x80 ;  /* 0x000000800000784c */ /* 0x000fe20000000000 */
[----:B---3--:R-:W-:Y:S02]  /*39a0*/  ULEA UR4, UR4, UR5, 0x18 ;  /* 0x0000000504047291 */ /* 0x008fe4000f8ec0ff */
[----:B------:R-:W-:-:S07]  /*39b0*/  ULEA UR5, UR14, UR6, 0x3 ;  /* 0x000000060e057291 */ /* 0x000fce000f8e18ff */
[----:B------:R1:W-:Y:S02]  /*39c0*/  @P0 STS.U8 [UR4+0x1c], R0 ;  /* 0x00001c00ff000988 */ /* 0x0003e40008000004 */
[----:B------:R-:W3:Y:S02]  /*39d0*/  SYNCS.PHASECHK.TRANS64.TRYWAIT P0, [UR5], R2 ;  /* 0x00000002ff0075a7 */ /* 0x000ee40008001105 */
[----:B-1-3--:R-:W-:Y:S05]  /*39e0*/  @!P0 BRA `(.L_x_58) ;  /* 0x00000044005c8947 */ /* 0x00afea0003800000 */
.L_x_139:
[----:B------:R-:W-:-:S04]  /*39f0*/  UIADD3 UR7, UPT, UPT, UR14, 0x1, URZ ;  /* 0x000000010e077890 */ /* 0x000fc8000fffe0ff */
[----:B------:R-:W-:-:S04]  /*3a00*/  UISETP.NE.AND UP0, UPT, UR7, 0x2, UPT ;  /* 0x000000020700788c */ /* 0x000fc8000bf05270 */
[----:B------:R-:W-:Y:S02]  /*3a10*/  USEL UR5, URZ, 0x1, UP0 ;  /* 0x00000001ff057887 */ /* 0x000fe40008000000 */
[----:B------:R-:W-:-:S04]  /*3a20*/  USEL UR7, UR7, URZ, UP0 ;  /* 0x000000ff07077287 */ /* 0x000fc80008000000 */
[----:B------:R-:W-:Y:S01]  /*3a30*/  ULEA UR7, UR7, UR6, 0x3 ;  /* 0x0000000607077291 */ /* 0x000fe2000f8e18ff */
[----:B-1----:R-:W-:-:S04]  /*3a40*/  LOP3.LUT R2, R8, UR5, RZ, 0x3c, !PT ;  /* 0x0000000508027c12 */ /* 0x002fc8000f8e3cff */
[----:B------:R-:W-:-:S04]  /*3a50*/  SHF.L.U32 R2, R2, 0x1f, RZ ;  /* 0x0000001f02027819 */ /* 0x000fc800000006ff */
[----:B------:R-:W1:Y:S02]  /*3a60*/  SYNCS.PHASECHK.TRANS64.TRYWAIT P0, [UR7], R2 ;  /* 0x00000002ff0075a7 */ /* 0x000e640008001107 */
[----:B-1----:R-:W-:Y:S05]  /*3a70*/  @!P0 BRA `(.L_x_59) ;  /* 0x0000004400508947 */ /* 0x002fea0003800000 */
.L_x_141:
[----:B------:R-:W-:Y:S01]  /*3a80*/  NOP ;  /* 0x0000000000007918 */ /* 0x000fe20000000000 */
[----:B-1----:R-:W1:Y:S01]  /*3a90*/  LDS R0, [UR4+0x14] ;  /* 0x00001404ff007984 */ /* 0x002e620008000800 */
[----:B------:R-:W-:Y:S01]  /*3aa0*/  LOP3.LUT R3, R9, 0xffff, RZ, 0xc0, !PT ;  /* 0x0000ffff09037812 */ /* 0x000fe200078ec0ff */
[----:B------:R-:W-:-:S03]  /*3ab0*/  IMAD.MOV.U32 R2, RZ, RZ, 0xffff ;  /* 0x0000ffffff027424 */ /* 0x000fc600078e00ff */
[----:B------:R-:W-:-:S04]  /*3ac0*/  SHF.R.U32.HI R3, RZ, 0x5, R3 ;  /* 0x00000005ff037819 */ /* 0x000fc80000011603 */
[----:B------:R-:W-:-:S04]  /*3ad0*/  SHF.L.U32 R2, R2, R3, RZ ;  /* 0x0000000302027219 */ /* 0x000fc800000006ff */
[----:B-1----:R-:W-:-:S04]  /*3ae0*/  LOP3.LUT R0, R0, R2, RZ, 0xc0, !PT ;  /* 0x0000000200007212 */ /* 0x002fc800078ec0ff */
[----:B------:R-:W-:Y:S01]  /*3af0*/  ISETP.NE.AND P0, PT, R0, R2, PT ;  /* 0x000000020000720c */ /* 0x000fe20003f05270 */
[----:B------:R-:W-:-:S05]  /*3b00*/  IMAD.MOV.U32 R0, RZ, RZ, 0x1 ;  /* 0x00000001ff007424 */ /* 0x000fca00078e00ff */
[----:B------:R-:W-:-:S07]  /*3b10*/  SHF.L.U32 R0, R0, R3, RZ ;  /* 0x0000000300007219 */ /* 0x000fce00000006ff */
[----:B------:R-:W-:Y:S05]  /*3b20*/  @P0 BRA `(.L_x_60) ;  /* 0x00000000005c0947 */ /* 0x000fea0003800000 */
[----:B------:R-:W1:Y:S02]  /*3b30*/  LDS R3, [UR4+0x18] ;  /* 0x00001804ff037984 */ /* 0x000e640008000800 */
[----:B-1----:R-:W-:-:S04]  /*3b40*/  LOP3.LUT R3, R3, R0, RZ, 0xc0, !PT ;  /* 0x0000000003037212 */ /* 0x002fc800078ec0ff */
[----:B------:R-:W-:-:S13]  /*3b50*/  ISETP.NE.AND P0, PT, R3, R0, PT ;  /* 0x000000000300720c */ /* 0x000fda0003f05270 */
[----:B------:R-:W-:Y:S05]  /*3b60*/  @P0 BRA `(.L_x_61) ;  /* 0x0000000000400947 */ /* 0x000fea0003800000 */
[----:B--2---:R-:W-:Y:S01]  /*3b70*/  R2UR UR8, R2 ;  /* 0x00000000020872ca */ /* 0x004fe200000e0000 */
[----:B------:R-:W1:Y:S01]  /*3b80*/  S2R R3, SR_LANEID ;  /* 0x0000000000037919 */ /* 0x000e620000000000 */
[----:B------:R-:W-:Y:S01]  /*3b90*/  LOP3.LUT R0, RZ, R0, RZ, 0x33, !PT ;  /* 0x00000000ff007212 */ /* 0x000fe200078e33ff */
[----:B------:R-:W-:Y:S02]  /*3ba0*/  VOTEU.ANY UR7, UPT, PT ;  /* 0x0000000000077886 */ /* 0x000fe400038e0100 */
[----:B------:R-:W-:Y:S01]  /*3bb0*/  UFLO.U32 UR7, UR7 ;  /* 0x00000007000772bd */ /* 0x000fe200080e0000 */
[----:B------:R-:W2:Y:S07]  /*3bc0*/  REDUX UR5, R0 ;  /* 0x00000000000573c4 */ /* 0x000eae0000000000 */
[----:B------:R-:W-:-:S06]  /*3bd0*/  ULOP3.LUT UR8, URZ, UR8, URZ, 0x33, !UPT ;  /* 0x00000008ff087292 */ /* 0x000fcc000f8e33ff */
[----:B------:R-:W-:-:S04]  /*3be0*/  IMAD.U32 R2, RZ, RZ, UR8 ;  /* 0x00000008ff027e24 */ /* 0x000fc8000f8e00ff */
[----:B------:R-:W3:Y:S02]  /*3bf0*/  REDUX UR6, R2 ;  /* 0x00000000020673c4 */ /* 0x000ee40000000000 */
[----:B------:R4:W-:Y:S01]  /*3c00*/  UTCATOMSWS.AND URZ, UR8 ;  /* 0x0000000800ff79e3 */ /* 0x0009e20008000000 */
[----:B--2---:R-:W-:Y:S01]  /*3c10*/  IMAD.U32 R0, RZ, RZ, UR5 ;  /* 0x00000005ff007e24 */ /* 0x004fe2000f8e00ff */
[----:B-1----:R-:W-:Y:S01]  /*3c20*/  ISETP.EQ.U32.AND P0, PT, R3, UR7, PT ;  /* 0x0000000703007c0c */ /* 0x002fe2000bf02070 */
[----:B---3--:R-:W-:-:S12]  /*3c30*/  IMAD.U32 R2, RZ, RZ, UR6 ;  /* 0x00000006ff027e24 */ /* 0x008fd8000f8e00ff */
[----:B------:R4:W-:Y:S04]  /*3c40*/  @P0 ATOMS.AND RZ, [UR4+0x14], R2 ;  /* 0x00001402ffff098c */ /* 0x0009e8000a800004 */
[----:B------:R4:W-:Y:S01]  /*3c50*/  @P0 ATOMS.AND RZ, [UR4+0x18], R0 ;  /* 0x00001800ffff098c */ /* 0x0009e2000a800004 */
[----:B------:R-:W-:Y:S05]  /*3c60*/  BRA `(.L_x_62) ;  /* 0x0000000000147947 */ /* 0x000fea0003800000 */
.L_x_61:
[----:B------:R-:W-:Y:S02]  /*3c70*/  MOV R2, 0x3c90 ;  /* 0x00003c9000027802 */ /* 0x000fe40000000f00 */
[----:B--2--5:R-:W-:Y:S05]  /*3c80*/  CALL.REL.NOINC `($__internal_0_$__cuda_sm10x_tcgen05_guardrail_trap_col_being_dealloced_not_returned_by_alloc) ;  /* 0x0000004400c47944 */ /* 0x024fea0003c00000 */
[----:B------:R-:W-:Y:S05]  /*3c90*/  BRA `(.L_x_62) ;  /* 0x0000000000087947 */ /* 0x000fea0003800000 */
.L_x_60:
[----:B------:R-:W-:Y:S02]  /*3ca0*/  MOV R2, 0x3cc0 ;  /* 0x00003cc000027802 */ /* 0x000fe40000000f00 */
[----:B--2--5:R-:W-:Y:S05]  /*3cb0*/  CALL.REL.NOINC `($__internal_2_$__cuda_sm10x_tcgen05_guardrail_trap_unallocated_columns_being_dealloced) ;  /* 0x0000004400d07944 */ /* 0x024fea0003c00000 */
.L_x_62:
[----:B------:R-:W-:Y:S01]  /*3cc0*/  NOP ;  /* 0x0000000000007918 */ /* 0x000fe20000000000 */
[----:B----4-:R-:W-:Y:S05]  /*3cd0*/  EXIT ;  /* 0x000000000000794d */ /* 0x010fea0003800000 */
.L_x_46:
[----:B------:R-:W-:-:S09]  /*3ce0*/  UISETP.NE.OR UP1, UPT, UR6, 0x3, !UP1 ;  /* 0x000000030600788c */ /* 0x000fd2000cf25670 */
[----:B------:R-:W-:Y:S05]  /*3cf0*/  BRA.U UP1, `(.L_x_63) ;  /* 0x0000000d01e87547 */ /* 0x000fea000b800000 */
[----:B------:R-:W1:Y:S01]  /*3d00*/  LDC.64 R8, c[0x0][0x888] ;  /* 0x00022200ff087b82 */ /* 0x000e620000000a00 */
[----:B------:R-:W-:Y:S01]  /*3d10*/  UMOV UR7, 0x400 ;  /* 0x0000040000077882 */ /* 0x000fe20000000000 */
[----:B------:R-:W-:Y:S01]  /*3d20*/  IMAD.MOV.U32 R35, RZ, RZ, 0x1 ;  /* 0x00000001ff237424 */ /* 0x000fe200078e00ff */
[----:B------:R-:W-:Y:S01]  /*3d30*/  ULEA UR7, UR45, UR7, 0x18 ;  /* 0x000000072d077291 */ /* 0x000fe2000f8ec0ff */
[----:B------:R-:W-:Y:S01]  /*3d40*/  IMAD.MOV.U32 R34, RZ, RZ, RZ ;  /* 0x000000ffff227224 */ /* 0x000fe200078e00ff */
[----:B------:R-:W-:Y:S02]  /*3d50*/  UPLOP3.LUT UP0, UPT, UPT, UPT, UPT, 0x40, 0x4 ;  /* 0x000000000004789c */ /* 0x000fe40003f0e870 */
[----:B------:R-:W-:Y:S01]  /*3d60*/  UIADD3 UR6, UPT, UPT, UR7, 0xc8, URZ ;  /* 0x000000c807067890 */ /* 0x000fe2000fffe0ff */
[----:B------:R-:W2:Y:S01]  /*3d70*/  LDC.64 R32, c[0x0][0x988] ;  /* 0x00026200ff207b82 */ /* 0x000ea20000000a00 */
[----:B------:R-:W-:Y:S02]  /*3d80*/  UMOV UR18, URZ ;  /* 0x000000ff00127c82 */ /* 0x000fe40008000000 */
[----:B------:R-:W-:-:S05]  /*3d90*/  UPRMT UR6, URZ, 0x654, UR6 ;  /* 0x00000654ff067896 */ /* 0x000fca0008000006 */
[----:B------:R-:W4:Y:S08]  /*3da0*/  LDC.64 R26, c[0x0][0x980] ;  /* 0x00026000ff1a7b82 */ /* 0x000f300000000a00 */
[----:B------:R-:W3:Y:S01]  /*3db0*/  LDC R0, c[0x0][0xb30] ;  /* 0x0002cc00ff007b82 */ /* 0x000ee20000000800 */
[----:B-1----:R-:W-:-:S04]  /*3dc0*/  ISETP.NE.U32.AND P0, PT, R8, RZ, PT ;  /* 0x000000ff0800720c */ /* 0x002fc80003f05070 */
[----:B------:R-:W-:-:S03]  /*3dd0*/  ISETP.NE.AND.EX P0, PT, R9, RZ, PT, P0 ;  /* 0x000000ff0900720c */ /* 0x000fc60003f05300 */
[----:B------:R-:W1:Y:S01]  /*3de0*/  LDC R19, c[0x0][0x370] ;  /* 0x0000dc00ff137b82 */ /* 0x000e620000000800 */
[C---:B--2---:R-:W-:Y:S02]  /*3df0*/  ISETP.NE.AND P2, PT, R33.reuse, 0x1, PT ;  /* 0x000000012100780c */ /* 0x044fe40003f45270 */
[----:B------:R-:W-:Y:S01]  /*3e00*/  R2UR UR4, R33 ;  /* 0x00000000210472ca */ /* 0x000fe200000e0000 */
[----:B------:R-:W-:-:S04]  /*3e10*/  IMAD.MOV.U32 R33, RZ, RZ, 0x2000 ;  /* 0x00002000ff217424 */ /* 0x000fc800078e00ff */
[----:B------:R-:W2:Y:S01]  /*3e20*/  LDC R3, c[0x0][0xb0c] ;  /* 0x0002c300ff037b82 */ /* 0x000ea20000000800 */
[----:B----4-:R-:W-:Y:S01]  /*3e30*/  R2UR UR5, R26 ;  /* 0x000000001a0572ca */ /* 0x010fe200000e0000 */
[----:B------:R-:W-:-:S04]  /*3e40*/  VOTEU.ANY UP3, P0 ;  /* 0x0000000000ff7886 */ /* 0x000fc80000060100 */
[----:B------:R-:W-:Y:S02]  /*3e50*/  VOTEU.ANY UP2, P2 ;  /* 0x0000000000ff7886 */ /* 0x000fe40001040100 */
[----:B------:R-:W4:Y:S01]  /*3e60*/  LDC R15, c[0x0][0xb20] ;  /* 0x0002c800ff0f7b82 */ /* 0x000f220000000800 */
[----:B---3--:R-:W-:-:S07]  /*3e70*/  ISETP.NE.AND P1, PT, R0, 0x1, PT ;  /* 0x000000010000780c */ /* 0x008fce0003f25270 */
[----:B------:R-:W3:Y:S08]  /*3e80*/  LDC.64 R36, c[0x0][0x348] ;  /* 0x0000d200ff247b82 */ /* 0x000ef00000000a00 */
[----:B------:R-:W1:Y:S08]  /*3e90*/  LDC.64 R22, c[0x0][0xb10] ;  /* 0x0002c400ff167b82 */ /* 0x000e700000000a00 */
[----:B------:R-:W1:Y:S08]  /*3ea0*/  LDC.64 R6, c[0x0][0xb18] ;  /* 0x0002c600ff067b82 */ /* 0x000e700000000a00 */
[----:B------:R-:W1:Y:S08]  /*3eb0*/  LDC.64 R4, c[0x0][0xb28] ;  /* 0x0002ca00ff047b82 */ /* 0x000e700000000a00 */
[----:B------:R-:W1:Y:S08]  /*3ec0*/  LDC.64 R20, c[0x0][0x890] ;  /* 0x00022400ff147b82 */ /* 0x000e700000000a00 */
[----:B------:R-:W1:Y:S08]  /*3ed0*/  LDC.64 R24, c[0x0][0x990] ;  /* 0x00026400ff187b82 */ /* 0x000e700000000a00 */
[----:B--234-:R-:W1:Y:S02]  /*3ee0*/  LDC R16, c[0x0][0x374] ;  /* 0x0000dd00ff107b82 */ /* 0x01ce640000000800 */
.L_x_72:
[----:B------:R-:W-:Y:S04]  /*3ef0*/  SHF.L.U32 R2, R34, 0x1f, RZ ;  /* 0x0000001f22027819 */ /* 0x000fe800000006ff */
[----:B--2---:R-:W2:Y:S02]  /*3f00*/  SYNCS.PHASECHK.TRANS64.TRYWAIT P0, [UR7+0xc0], R2 ;  /* 0x0000c002ff0075a7 */ /* 0x004ea40008001107 */
[----:B--2---:R-:W-:Y:S05]  /*3f10*/  @!P0 BRA `(.L_x_64) ;  /* 0x0000004000408947 */ /* 0x004fea0003800000 */
.L_x_143:
[----:B------:R-:W3:Y:S01]  /*3f20*/  LDS.128 R28, [UR7+0x100] ;  /* 0x00010007ff1c7984 */ /* 0x000ee20008000c00 */
[----:B------:R-:W-:Y:S01]  /*3f30*/  ISETP.GE.AND P0, PT, R40, 0x1, PT ;  /* 0x000000012800780c */ /* 0x000fe20003f06270 */
[----:B------:R-:W-:Y:S01]  /*3f40*/  @!PT LDS RZ, [RZ] ;  /* 0x00000000fffff984 */ /* 0x000fe20000000800 */
[----:B------:R-:W-:Y:S01]  /*3f50*/  @!PT LDS RZ, [RZ] ;  /* 0x00000000fffff984 */ /* 0x000fe20000000800 */
[----:B------:R-:W-:Y:S01]  /*3f60*/  @!PT LDS RZ, [RZ] ;  /* 0x00000000fffff984 */ /* 0x000fe20000000800 */
[----:B------:R-:W-:Y:S01]  /*3f70*/  @!PT LDS RZ, [RZ] ;  /* 0x00000000fffff984 */ /* 0x000fe20000000800 */
[----:B------:R4:W-:Y:S06]  /*3f80*/  MEMBAR.ALL.CTA ;  /* 0x0000000000007992 */ /* 0x0009ec0000008000 */
[----:B----4-:R-:W4:Y:S02]  /*3f90*/  FENCE.VIEW.ASYNC.S ;  /* 0x00000000000073c6 */ /* 0x010f240000000000 */
[----:B----4-:R-:W-:Y:S01]  /*3fa0*/  SYNCS.ARRIVE.TRANS64.RED.A1T0 RZ, [UR6], RZ ;  /* 0x000000ffffff79a7 */ /* 0x010fe20008100406 */
[----:B---3--:R-:W-:Y:S11]  /*3fb0*/  LOP3.LUT P3, RZ, R30, 0x1, RZ, 0xc0, !PT ;  /* 0x000000011eff7812 */ /* 0x008ff6000786c0ff */
[----:B------:R-:W-:Y:S02]  /*3fc0*/  @!UPT UIADD3 URZ, UPT, UPT, URZ, URZ, URZ ;  /* 0x000000fffffff290 */ /* 0x000fe4000fffe0ff */
[----:B------:R-:W-:Y:S02]  /*3fd0*/  @P3 MOV R11, R28 ;  /* 0x0000001c000b3202 */ /* 0x000fe40000000f00 */
[----:B------:R-:W-:Y:S01]  /*3fe0*/  @P3 LOP3.LUT R10, R29, 0xffff, RZ, 0xc0, !PT ;  /* 0x0000ffff1d0a3812 */ /* 0x000fe200078ec0ff */
[----:B------:R-:W-:Y:S06]  /*3ff0*/  @!P0 BRA `(.L_x_65) ;  /* 0x0000000000a48947 */ /* 0x000fec0003800000 */
[----:B-12---:R-:W-:Y:S01]  /*4000*/  IMAD.HI.U32 R0, R16, R7, RZ ;  /* 0x0000000710007227 */ /* 0x006fe200078e00ff */
[----:B------:R-:W-:Y:S02]  /*4010*/  ISETP.NE.AND P0, PT, R6, 0x1, PT ;  /* 0x000000010600780c */ /* 0x000fe40003f05270 */
[----:B------:R-:W-:Y:S01]  /*4020*/  ISETP.NE.AND P2, PT, R40, 0x1, PT ;  /* 0x000000012800780c */ /* 0x000fe20003f45270 */
[----:B------:R-:W-:Y:S01]  /*4030*/  IMAD.HI.U32 R9, R19, R22, RZ ;  /* 0x0000001613097227 */ /* 0x000fe200078e00ff */
[----:B------:R-:W-:Y:S02]  /*4040*/  SHF.R.U32.HI R0, RZ, R15, R0 ;  /* 0x0000000fff007219 */ /* 0x000fe40000011600 */
[----:B------:R-:W-:Y:S01]  /*4050*/  ISETP.NE.AND P4, PT, R3, 0x1, PT ;  /* 0x000000010300780c */ /* 0x000fe20003f85270 */
[----:B------:R-:W-:Y:S01]  /*4060*/  IMAD.HI.U32 R13, R10, R7, RZ ;  /* 0x000000070a0d7227 */ /* 0x000fe200078e00ff */
[----:B------:R-:W-:Y:S02]  /*4070*/  SHF.R.U32.HI R9, RZ, R23, R9 ;  /* 0x00000017ff097219 */ /* 0x000fe40000011609 */
[----:B------:R-:W-:Y:S01]  /*4080*/  SEL R0, R16, R0, !P0 ;  /* 0x0000000010007207 */ /* 0x000fe20004000000 */
[----:B------:R-:W-:Y:S01]  /*4090*/  IMAD.HI.U32 R12, R11, R22, RZ ;  /* 0x000000160b0c7227 */ /* 0x000fe200078e00ff */
[----:B------:R-:W-:Y:S03]  /*40a0*/  SEL R9, R19, R9, !P4 ;  /* 0x0000000913097207 */ /* 0x000fe60006000000 */
[-C--:B------:R-:W-:Y:S01]  /*40b0*/  IMAD.HI.U32 R8, R0, R4.reuse, RZ ;  /* 0x0000000400087227 */ /* 0x080fe200078e00ff */
[----:B------:R-:W-:Y:S03]  /*40c0*/  SHF.R.U32.HI R12, RZ, R23, R12 ;  /* 0x00000017ff0c7219 */ /* 0x000fe6000001160c */
[----:B------:R-:W-:Y:S01]  /*40d0*/  IMAD.HI.U32 R2, R9, R4, RZ ;  /* 0x0000000409027227 */ /* 0x000fe200078e00ff */
[----:B------:R-:W-:Y:S02]  /*40e0*/  @P2 SHF.R.U32.HI R0, RZ, R5, R8 ;  /* 0x00000005ff002219 */ /* 0x000fe40000011608 */
[----:B------:R-:W-:Y:S02]  /*40f0*/  SHF.R.U32.HI R8, RZ, R15, R13 ;  /* 0x0000000fff087219 */ /* 0x000fe4000001160d */
[----:B------:R-:W-:Y:S01]  /*4100*/  @P2 SHF.R.U32.HI R9, RZ, R5, R2 ;  /* 0x00000005ff092219 */ /* 0x000fe20000011602 */
[----:B------:R-:W-:Y:S01]  /*4110*/  IMAD R0, R40, R0, RZ ;  /* 0x0000000028007224 */ /* 0x000fe200078e02ff */
[----:B------:R-:W-:Y:S02]  /*4120*/  SEL R8, R10, R8, !P0 ;  /* 0x000000080a087207 */ /* 0x000fe40004000000 */
[----:B------:R-:W-:Y:S01]  /*4130*/  SEL R2, R11, R12, !P4 ;  /* 0x0000000c0b027207 */ /* 0x000fe20006000000 */
[----:B------:R-:W-:Y:S01]  /*4140*/  IMAD R12, R40, R9, RZ ;  /* 0x00000009280c7224 */ /* 0x000fe200078e02ff */
[C---:B------:R-:W-:Y:S01]  /*4150*/  ISETP.GE.AND P0, PT, R8.reuse, R0, PT ;  /* 0x000000000800720c */ /* 0x040fe20003f06270 */
[----:B------:R-:W-:Y:S03]  /*4160*/  IMAD.HI.U32 R0, R8, R4, RZ ;  /* 0x0000000408007227 */ /* 0x000fe600078e00ff */
[----:B------:R-:W-:Y:S02]  /*4170*/  ISETP.GE.OR P0, PT, R2, R12, P0 ;  /* 0x0000000c0200720c */ /* 0x000fe40000706670 */
[-C--:B------:R-:W-:Y:S04]  /*4180*/  SHF.R.U32.HI R0, RZ, R5.reuse, R0 ;  /* 0x00000005ff007219 */ /* 0x080fe80000011600 */
[----:B------:R-:W-:Y:S05]  /*4190*/  SEL R13, R8, R0, !P2 ;  /* 0x00000000080d7207 */ /* 0x000fea0005000000 */
[----:B------:R-:W-:Y:S02]  /*41a0*/  IMAD.MOV R12, RZ, RZ, -R13 ;  /* 0x000000ffff0c7224 */ /* 0x000fe400078e0a0d */
[----:B------:R-:W-:Y:S04]  /*41b0*/  @!P0 IMAD.HI.U32 R0, R2, R4, RZ ;  /* 0x0000000402008227 */ /* 0x000fe800078e00ff */
[----:B------:R-:W-:Y:S01]  /*41c0*/  IMAD R12, R40, R12, R8 ;  /* 0x0000000c280c7224 */ /* 0x000fe200078e0208 */
[----:B------:R-:W-:Y:S04]  /*41d0*/  @!P0 SHF.R.U32.HI R0, RZ, R5, R0 ;  /* 0x00000005ff008219 */ /* 0x000fe80000011600 */
[----:B------:R-:W-:Y:S04]  /*41e0*/  @!P0 SEL R0, R2, R0, !P2 ;  /* 0x0000000002008207 */ /* 0x000fe80005000000 */
[----:B------:R-:W-:Y:S01]  /*41f0*/  @!P0 IADD3 R13, PT, PT, R13, -R0, RZ ;  /* 0x800000000d0d8210 */ /* 0x000fe20007ffe0ff */
[----:B------:R-:W-:Y:S01]  /*4200*/  @!P0 IMAD R0, R9, R12, R0 ;  /* 0x0000000c09008224 */ /* 0x000fe200078e0200 */
[----:B------:R-:W-:Y:S01]  /*4210*/  IADD3 R9, PT, PT, -R8, RZ, RZ ;  /* 0x000000ff08097210 */ /* 0x000fe20007ffe1ff */
[--C-:B------:R-:W-:Y:S02]  /*4220*/  IMAD.MOV R12, RZ, RZ, -R2.reuse ;  /* 0x000000ffff0c7224 */ /* 0x100fe400078e0a02 */
[----:B------:R-:W-:Y:S02]  /*4230*/  @!P0 IMAD R8, R13, R40, R2 ;  /* 0x000000280d088224 */ /* 0x000fe400078e0202 */
[----:B------:R-:W-:Y:S02]  /*4240*/  @!P0 IMAD.MOV.U32 R2, RZ, RZ, R0 ;  /* 0x000000ffff028224 */ /* 0x000fe400078e0000 */
[----:B------:R-:W-:Y:S02]  /*4250*/  IMAD R11, R3, R12, R11 ;  /* 0x0000000c030b7224 */ /* 0x000fe400078e020b */
[----:B------:R-:W-:Y:S02]  /*4260*/  IMAD R10, R6, R9, R10 ;  /* 0x00000009060a7224 */ /* 0x000fe400078e020a */
[----:B------:R-:W-:Y:S02]  /*4270*/  IMAD R11, R2, R3, R11 ;  /* 0x00000003020b7224 */ /* 0x000fe400078e020b */
[----:B------:R-:W-:Y:S02]  /*4280*/  IMAD R10, R8, R6, R10 ;  /* 0x00000006080a7224 */ /* 0x000fe400078e020a */
.L_x_65:
[----:B------:R-:W-:Y:S05]  /*4290*/  BRA.U UP0, `(.L_x_66) ;  /* 0x0000000100107547 */ /* 0x000fea000b800000 */
[----:B--2---:R-:W-:Y:S04]  /*42a0*/  MOV R2, UR15 ;  /* 0x0000000f00027c02 */ /* 0x004fe80008000f00 */
[----:B------:R-:W-:Y:S04]  /*42b0*/  SHF.L.U32 R2, R2, 0x1f, RZ ;  /* 0x0000001f02027819 */ /* 0x000fe800000006ff */
[----:B------:R-:W2:Y:S02]  /*42c0*/  SYNCS.PHASECHK.TRANS64.TRYWAIT P0, [UR7+0xb8], R2 ;  /* 0x0000b802ff0075a7 */ /* 0x000ea40008001107 */
[----:B--2---:R-:W-:Y:S05]  /*42d0*/  @!P0 BRA `(.L_x_67) ;  /* 0x0000003c00688947 */ /* 0x004fea0003800000 */
.L_x_66:
[----:B-1----:R-:W-:Y:S02]  /*42e0*/  ISETP.NE.U32.AND P2, PT, R20, RZ, PT ;  /* 0x000000ff1400720c */ /* 0x002fe40003f45070 */
[----:B------:R-:W-:Y:S02]  /*42f0*/  R2UR UR10, R14 ;  /* 0x000000000e0a72ca */ /* 0x000fe400000e0000 */
[C---:B------:R-:W-:Y:S02]  /*4300*/  ISETP.NE.AND.EX P2, PT, R21.reuse, RZ, PT, P2 ;  /* 0x000000ff1500720c */ /* 0x040fe40003f45320 */
[----:B------:R-:W-:Y:S04]  /*4310*/  ISETP.NE.U32.AND P0, PT, R20, RZ, PT ;  /* 0x000000ff1400720c */ /* 0x000fe80003f05070 */
[----:B------:R-:W-:Y:S05]  /*4320*/  ISETP.NE.AND.EX P0, PT, R21, RZ, PT, P0 ;  /* 0x000000ff1500720c */ /* 0x000fea0003f05300 */
[----:B------:R-:W-:Y:S02]  /*4330*/  USHF.L.U32 UR10, UR10, 0x6, URZ ;  /* 0x000000060a0a7899 */ /* 0x000fe400080006ff */
[----:B------:R-:W-:Y:S10]  /*4340*/  @!P2 BRA `(.L_x_68) ;  /* 0x00000000002ca947 */ /* 0x000ff40003800000 */
[----:B------:R-:W-:Y:S01]  /*4350*/  UPLOP3.LUT UP4, UPT, UPT, UPT, UP3, 0x80, 0x8 ;  /* 0x000000000008789c */ /* 0x000fe20003f8f030 */
[----:B------:R-:W-:Y:S05]  /*4360*/  HFMA2 R92, -RZ, RZ, 0, 5.9604644775390625e-08 ;  /* 0x00000001ff5c7431 */ /* 0x000fea00000001ff */
[----:B------:R-:W-:Y:S11]  /*4370*/  PLOP3.LUT P2, PT, PT, PT, UP4, 0x80, 0x8 ;  /* 0x000000000008781c */ /* 0x000ff60003f4f048 */
[----:B------:R-:W-:Y:S02]  /*4380*/  @!UPT UIADD3 URZ, UPT, UPT, URZ, URZ, URZ ;  /* 0x000000fffffff290 */ /* 0x000fe4000fffe0ff */
[----:B------:R-:W1:Y:S01]  /*4390*/  @P2 LDC.64 R8, c[0x0][0x888] ;  /* 0x00022200ff082b82 */ /* 0x000e620000000a00 */
[----:B--2---:R-:W-:Y:S04]  /*43a0*/  @P2 IMAD R0, R17, R20, RZ ;  /* 0x0000001411002224 */ /* 0x004fe800078e02ff */
[----:B-1----:R-:W-:Y:S01]  /*43b0*/  @P2 IMAD.WIDE R8, R0, 0x4, R8 ;  /* 0x0000000400082825 */ /* 0x002fe200078e0208 */
[----:B------:R-:W-:Y:S04]  /*43c0*/  MOV R0, 0x1 ;  /* 0x0000000100007802 */ /* 0x000fe80000000f00 */
[----:B-----5:R1:W5:Y:S01]  /*43d0*/  @P2 LDG.E R49, desc[UR50][R8.64] ;  /* 0x0000003208312981 */ /* 0x020362000c1e1900 */
[----:B------:R-:W-:Y:S01]  /*43e0*/  @!P2 PRMT R92, R0, 0x7610, R92 ;  /* 0x00007610005ca816 */ /* 0x000fe2000000005c */
[----:B-1----:R-:W3:Y:S06]  /*43f0*/  @!P2 LDC R49, c[0x0][0x880] ;  /* 0x00022000ff31ab82 */ /* 0x002eec0000000800 */
.L_x_68:
[----:B---3-5:R-:W-:Y:S01]  /*4400*/  @!P0 FSETP.EQ.AND P4, PT, R49, RZ, PT ;  /* 0x000000ff3100820b */ /* 0x028fe20003f82000 */
[----:B------:R-:W-:Y:S01]  /*4410*/  @!UPT UIADD3 URZ, UPT, UPT, URZ, URZ, URZ ;  /* 0x000000fffffff290 */ /* 0x000fe2000fffe0ff */
[----:B------:R-:W-:Y:S11]  /*4420*/  @!P0 BRA `(.L_x_69) ;  /* 0x0000000000148947 */ /* 0x000ff60003800000 */
[----:B------:R-:W-:Y:S02]  /*4430*/  LOP3.LUT P0, RZ, R92, 0xff, RZ, 0xc0, !PT ;  /* 0x000000ff5cff7812 */ /* 0x000fe4000780c0ff */
[----:B------:R-:W-:Y:S04]  /*4440*/  PLOP3.LUT P4, PT, PT, PT, UP4, 0x80, 0x8 ;  /* 0x000000000008781c */ /* 0x000fe80003f8f048 */
[----:B------:R-:W-:Y:S07]  /*4450*/  PLOP3.LUT P4, PT, P4, PT, PT, 0x8, 0x80 ;  /* 0x000000000080781c */ /* 0x000fee000278e170 */
[----:B------:R-:W-:Y:S11]  /*4460*/  @P0 FSETP.EQ.AND P4, PT, R49, RZ, PT ;  /* 0x000000ff3100020b */ /* 0x000ff60003f82000 */
[----:B------:R-:W-:Y:S02]  /*4470*/  @!UPT UIADD3 URZ, UPT, UPT, URZ, URZ, URZ ;  /* 0x000000fffffff290 */ /* 0x000fe4000fffe0ff */
.L_x_69:
[----:B--2---:R-:W-:Y:S01]  /*4480*/  SHF.L.U32 R0, R35, 0x1f, RZ ;  /* 0x0000001f23007819 */ /* 0x004fe200000006ff */
[----:B------:R-:W-:Y:S01]  /*4490*/  ULEA UR17, UR18, UR7, 0x3 ;  /* 0x0000000712117291 */ /* 0x000fe2000f8e18ff */
[----:B------:R-:W-:Y:S01]  /*44a0*/  ISETP.NE.AND P0, PT, R26, 0x1, PT ;  /* 0x000000011a00780c */ /* 0x000fe20003f05270 */
[----:B------:R-:W-:Y:S04]  /*44b0*/  IMAD.SHL.U32 R18, R18, 0x80, RZ ;  /* 0x0000008012127824 */ /* 0x000fe800078e00ff */
[C---:B------:R-:W-:Y:S01]  /*44c0*/  IMAD.HI.U32 R9, R18.reuse, R27, RZ ;  /* 0x0000001b12097227 */ /* 0x040fe200078e00ff */
[C---:B------:R-:W-:Y:S02]  /*44d0*/  R2UR UR11, R18.reuse ;  /* 0x00000000120b72ca */ /* 0x040fe400000e0000 */
[----:B------:R-:W1:Y:S02]  /*44e0*/  SYNCS.PHASECHK.TRANS64.TRYWAIT P2, [UR17+0x98], R0 ;  /* 0x00009800ff0075a7 */ /* 0x000e640008041111 */
[----:B------:R-:W-:Y:S04]  /*44f0*/  SHF.R.U32.HI R9, RZ, R32, R9 ;  /* 0x00000020ff097219 */ /* 0x000fe80000011609 */
[----:B------:R-:W-:Y:S02]  /*4500*/  SEL R9, R18, R9, !P0 ;  /* 0x0000000912097207 */ /* 0x000fe40004000000 */
[----:B------:R-:W-:Y:S02]  /*4510*/  ELECT P0, URZ, PT ;  /* 0x0000000000ff782f */ /* 0x000fe40003800000 */
[C---:B------:R-:W-:Y:S01]  /*4520*/  R2UR UR8, R9.reuse ;  /* 0x00000000090872ca */ /* 0x040fe200000e0000 */
[C---:B------:R-:W-:Y:S01]  /*4530*/  IMAD.HI.U32 R2, R9.reuse, R24, RZ ;  /* 0x0000001809027227 */ /* 0x040fe200078e00ff */
[----:B------:R-:W-:Y:S02]  /*4540*/  PLOP3.LUT P4, PT, P4, P0, PT, 0xf2, 0x2f ;  /* 0x00000000002f781c */ /* 0x000fe40002781e72 */
[----:B------:R-:W-:Y:S01]  /*4550*/  R2UR UR12, R9 ;  /* 0x00000000090c72ca */ /* 0x000fe200000e0000 */
[----:B------:R-:W-:Y:S01]  /*4560*/  IMAD.MOV R8, RZ, RZ, -R9 ;  /* 0x000000ffff087224 */ /* 0x000fe200078e0a09 */
[----:B------:R-:W-:Y:S04]  /*4570*/  SHF.R.U32.HI R2, RZ, R25, R2 ;  /* 0x00000019ff027219 */ /* 0x000fe80000011602 */
[----:B------:R-:W-:Y:S02]  /*4580*/  R2UR UR13, R2 ;  /* 0x00000000020d72ca */ /* 0x000fe400000e0000 */
[----:B------:R-:W-:Y:S03]  /*4590*/  R2UR UR9, R8 ;  /* 0x00000000080972ca */ /* 0x000fe600000e0000 */
[----:B------:R-:W-:Y:S05]  /*45a0*/  @!P4 IADD3 R9, P0, PT, R36, 0x580, RZ ;  /* 0x000005802409c810 */ /* 0x000fea0007f1e0ff */
[----:B------:R-:W-:Y:S03]  /*45b0*/  @!P4 IMAD.X R8, RZ, RZ, R37, P0 ;  /* 0x000000ffff08c224 */ /* 0x000fe600000e0625 */
[----:B------:R-:W-:Y:S02]  /*45c0*/  USEL UR13, UR8, UR13, !UP2 ;  /* 0x0000000d080d7287 */ /* 0x000fe4000d000000 */
[----:B------:R-:W-:Y:S04]  /*45d0*/  UIMAD UR11, UR5, UR9, UR11 ;  /* 0x00000009050b72a4 */ /* 0x000fe8000f8e020b */
[----:B------:R-:W-:Y:S05]  /*45e0*/  IMAD R2, RZ, RZ, -UR13 ;  /* 0x8000000dff027e24 */ /* 0x000fea000f8e02ff */
[----:B------:R-:W-:Y:S11]  /*45f0*/  R2UR UR8, R2 ;  /* 0x00000000020872ca */ /* 0x000ff600000e0000 */
[----:B------:R-:W-:Y:S02]  /*4600*/  @!UPT UIADD3 URZ, UPT, UPT, URZ, URZ, URZ ;  /* 0x000000fffffff290 */ /* 0x000fe4000fffe0ff */
[----:B------:R-:W-:Y:S01]  /*4610*/  UIMAD UR12, UR4, UR8, UR12 ;  /* 0x00000008040c72a4 */ /* 0x000fe2000f8e020c */
[----:B-1----:R-:W-:Y:S11]  /*4620*/  @!P2 BRA `(.L_x_70) ;  /* 0x0000003800aca947 */ /* 0x002ff60003800000 */
.L_x_146:
[----:B------:R-:W2:Y:S01]  /*4630*/  LDC.64 R12, c[0x0][0xb18] ;  /* 0x0002c600ff0c7b82 */ /* 0x000ea20000000a00 */
[----:B------:R-:W-:Y:S01]  /*4640*/  @!P4 R2UR UR14, R9 ;  /* 0x00000000090ec2ca */ /* 0x000fe200000e0000 */
[----:B------:R-:W-:Y:S01]  /*4650*/  VOTEU.ALL UP1, P4 ;  /* 0x0000000000ff7886 */ /* 0x000fe20002020000 */
[----:B------:R-:W-:Y:S01]  /*4660*/  @!P4 R2UR UR8, R8 ;  /* 0x000000000808c2ca */ /* 0x000fe200000e0000 */
[----:B------:R-:W-:Y:S01]  /*4670*/  UIADD3 UR9, UPT, UPT, UR17, 0x80, URZ ;  /* 0x0000008011097890 */ /* 0x000fe2000fffe0ff */
[----:B-1----:R-:W-:Y:S03]  /*4680*/  @!P4 IMAD.MOV.U32 R0, RZ, RZ, 0x2000 ;  /* 0x00002000ff00c424 */ /* 0x002fe600078e00ff */
[----:B------:R-:W1:Y:S01]  /*4690*/  @!P1 LDC R2, c[0x0][0xb0c] ;  /* 0x0002c300ff029b82 */ /* 0x000e620000000800 */
[----:B------:R-:W-:Y:S01]  /*46a0*/  @!UP1 UPRMT UR20, URZ, 0x40, URZ ;  /* 0x00000040ff149896 */ /* 0x000fe200080000ff */
[----:B------:R-:W-:Y:S01]  /*46b0*/  @P3 SHF.R.U32.HI R17, RZ, 0x10, R29 ;  /* 0x00000010ff113819 */ /* 0x000fe2000001161d */
[----:B------:R-:W-:Y:S01]  /*46c0*/  VOTEU.ALL UP0, P4 ;  /* 0x0000000000ff7886 */ /* 0x000fe20002000000 */
[----:B------:R-:W-:Y:S02]  /*46d0*/  UIADD3 UR16, UPT, UPT, UR18, 0x1, URZ ;  /* 0x0000000112107890 */ /* 0x000fe4000fffe0ff */
[----:B------:R-:W-:Y:S01]  /*46e0*/  @!UP1 UPRMT UR20, UR20, 0x5410, URZ ;  /* 0x0000541014149896 */ /* 0x000fe200080000ff */
[----:B------:R-:W-:Y:S01]  /*46f0*/  IMAD.U32 R8, RZ, RZ, UR14 ;  /* 0x0000000eff087e24 */ /* 0x000fe2000f8e00ff */
[----:B------:R-:W-:Y:S01]  /*4700*/  UISETP.NE.AND UP5, UPT, UR16, 0x3, UPT ;  /* 0x000000031000788c */ /* 0x000fe2000bfa5270 */
[----:B------:R-:W-:Y:S01]  /*4710*/  IMAD.U32 R9, RZ, RZ, UR8 ;  /* 0x00000008ff097e24 */ /* 0x000fe2000f8e00ff */
[----:B------:R-:W-:Y:S02]  /*4720*/  @!UP1 ULEA UR8, UR18, UR7, 0xd ;  /* 0x0000000712089291 */ /* 0x000fe4000f8e68ff */
[----:B------:R-:W-:Y:S01]  /*4730*/  @!P4 R2UR UR22, R8 ;  /* 0x000000000816c2ca */ /* 0x000fe200000e0000 */
[----:B------:R-:W-:Y:S01]  /*4740*/  UPRMT UR19, UR45, 0x654, UR9 ;  /* 0x000006542d137896 */ /* 0x000fe20008000009 */
[----:B------:R-:W-:Y:S01]  /*4750*/  @!P4 R2UR UR23, R9 ;  /* 0x000000000917c2ca */ /* 0x000fe200000e0000 */
[----:B------:R-:W-:Y:S01]  /*4760*/  @!UP1 UIADD3 UR8, UPT, UPT, UR8, 0x200, URZ ;  /* 0x0000020008089890 */ /* 0x000fe2000fffe0ff */
[----:B------:R-:W3:Y:S01]  /*4770*/  LDC.64 R8, c[0x0][0xb10] ;  /* 0x0002c400ff087b82 */ /* 0x000ee20000000a00 */
[----:B------:R-:W-:Y:S02]  /*4780*/  USEL UR18, URZ, 0x1, UP5 ;  /* 0x00000001ff127887 */ /* 0x000fe4000a800000 */
[----:B------:R-:W-:Y:S04]  /*4790*/  USEL UR16, UR16, URZ, UP5 ;  /* 0x000000ff10107287 */ /* 0x000fe8000a800000 */
[----:B------:R-:W-:Y:S01]  /*47a0*/  ULEA UR14, UR16, UR7, 0x3 ;  /* 0x00000007100e7291 */ /* 0x000fe2000f8e18ff */
[----:B------:R-:W-:Y:S03]  /*47b0*/  LOP3.LUT R35, R35, UR18, RZ, 0x3c, !PT ;  /* 0x0000001223237c12 */ /* 0x000fe6000f8e3cff */
[----:B------:R4:W-:Y:S01]  /*47c0*/  @!UP0 UTMALDG.4D.IM2COL [UR8], [UR22], UR20 ;  /* 0x00000008160083b4 */ /* 0x0009e20008058014 */
[----:B------:R5:W-:Y:S01]  /*47d0*/  @!P4 SYNCS.ARRIVE.TRANS64.RED.A0TR RZ, [UR17+0x80], R0 ;  /* 0x00008000ffffc9a7 */ /* 0x000be20008300411 */
[----:B------:R-:W-:Y:S01]  /*47e0*/  SHF.L.U32 R14, R35, 0x1f, RZ ;  /* 0x0000001f230e7819 */ /* 0x000fe200000006ff */
[C---:B---3--:R-:W-:Y:S01]  /*47f0*/  @!P1 IMAD.HI.U32 R8, R11.reuse, R8, RZ ;  /* 0x000000080b089227 */ /* 0x048fe200078e00ff */
[----:B--2---:R-:W-:Y:S02]  /*4800*/  @!P1 ISETP.NE.AND P0, PT, R12, 0x1, PT ;  /* 0x000000010c00980c */ /* 0x004fe40003f05270 */
[----:B-1----:R-:W-:Y:S01]  /*4810*/  @!P1 ISETP.NE.AND P2, PT, R2, 0x1, PT ;  /* 0x000000010200980c */ /* 0x002fe20003f45270 */
[----:B------:R-:W-:Y:S01]  /*4820*/  SYNCS.ARRIVE.TRANS64.RED.A1T0 RZ, [UR19], RZ ;  /* 0x000000ffffff79a7 */ /* 0x000fe20008100413 */
[C---:B------:R-:W-:Y:S01]  /*4830*/  @!P1 IMAD.HI.U32 R13, R10.reuse, R13, RZ ;  /* 0x0000000d0a0d9227 */ /* 0x040fe200078e00ff */
[----:B------:R-:W-:Y:S04]  /*4840*/  @!P1 SHF.R.U32.HI R8, RZ, R9, R8 ;  /* 0x00000009ff089219 */ /* 0x000fe80000011608 */
[----:B------:R-:W-:Y:S01]  /*4850*/  @!P1 SEL R8, R11, R8, !P2 ;  /* 0x000000080b089207 */ /* 0x000fe20005000000 */
[----:B------:R-:W1:Y:S01]  /*4860*/  SYNCS.PHASECHK.TRANS64.TRYWAIT P5, [UR14+0x98], R14 ;  /* 0x0000980eff0075a7 */ /* 0x000e6200080a110e */
[----:B-----5:R-:W2:Y:S02]  /*4870*/  @!P1 LDC R0, c[0x0][0xb20] ;  /* 0x0002c800ff009b82 */ /* 0x020ea40000000800 */
[----:B--2---:R-:W-:Y:S04]  /*4880*/  @!P1 SHF.R.U32.HI R0, RZ, R0, R13 ;  /* 0x00000000ff009219 */ /* 0x004fe8000001160d */
[----:B------:R-:W-:Y:S05]  /*4890*/  @!P1 SEL R9, R10, R0, !P0 ;  /* 0x000000000a099207 */ /* 0x000fea0004000000 */
[----:B------:R-:W-:Y:S02]  /*48a0*/  @!P1 IMAD.IADD R0, R9, 0x1, -R8 ;  /* 0x0000000109009824 */ /* 0x000fe400078e0a08 */
[----:B------:R-:W-:Y:S02]  /*48b0*/  @!P1 IMAD.IADD R8, R8, 0x1, -R9 ;  /* 0x0000000108089824 */ /* 0x000fe400078e0a09 */
[----:B------:R-:W-:Y:S02]  /*48c0*/  @!P1 IMAD R11, R0, R2, R11 ;  /* 0x00000002000b9224 */ /* 0x000fe400078e020b */
[----:B------:R-:W-:Y:S01]  /*48d0*/  @!P1 IMAD R10, R8, R12, R10 ;  /* 0x0000000c080a9224 */ /* 0x000fe200078e020a */
[----:B-1--4-:R-:W-:Y:S06]  /*48e0*/  @!P5 BRA `(.L_x_71) ;  /* 0x000000380014d947 */ /* 0x012fec0003800000 */
.L_x_148:
[----:B------:R-:W-:Y:S01]  /*48f0*/  @!P4 IADD3 R2, P0, PT, R36, 0x580, RZ ;  /* 0x000005802402c810 */ /* 0x000fe20007f1e0ff */
[----:B------:R-:W-:Y:S01]  /*4900*/  VOTEU.ALL UP1, P4 ;  /* 0x0000000000ff7886 */ /* 0x000fe20002020000 */
[----:B------:R-:W-:Y:S01]  /*4910*/  UIADD3 UR17, UPT, UPT, UR16, 0x1, URZ ;  /* 0x0000000110117890 */ /* 0x000fe2000fffe0ff */
[----:B------:R-:W-:Y:S01]  /*4920*/  LOP3.LUT R34, R34, 0x1, RZ, 0x3c, !PT ;  /* 0x0000000122227812 */ /* 0x000fe200078e3cff */
[----:B------:R-:W-:Y:S01]  /*4930*/  VOTEU.ALL UP0, P4 ;  /* 0x0000000000ff7886 */ /* 0x000fe20002000000 */
[----:B-1----:R-:W-:Y:S01]  /*4940*/  @!P4 IMAD.X R0, RZ, RZ, R37, P0 ;  /* 0x000000ffff00c224 */ /* 0x002fe200000e0625 */
[----:B------:R-:W-:Y:S01]  /*4950*/  @!P4 R2UR UR9, R2 ;  /* 0x000000000209c2ca */ /* 0x000fe200000e0000 */
[----:B------:R-:W-:Y:S01]  /*4960*/  @!UP1 UIADD3 UR10, UPT, UPT, UR10, 0x20, URZ ;  /* 0x000000200a0a9890 */ /* 0x000fe2000fffe0ff */
[----:B------:R-:W-:Y:S01]  /*4970*/  IMAD.IADD R14, R10, 0x1, R90 ;  /* 0x000000010a0e7824 */ /* 0x000fe200078e025a */
[----:B------:R-:W-:Y:S01]  /*4980*/  UISETP.NE.AND UP5, UPT, UR17, 0x3, UPT ;  /* 0x000000031100788c */ /* 0x000fe2000bfa5270 */
[----:B------:R-:W-:Y:S01]  /*4990*/  @!P4 R2UR UR8, R0 ;  /* 0x000000000008c2ca */ /* 0x000fe200000e0000 */
[----:B------:R-:W-:Y:S04]  /*49a0*/  IMAD.IADD R18, R11, 0x1, R91 ;  /* 0x000000010b127824 */ /* 0x000fe800078e025b */
[----:B------:R-:W-:Y:S04]  /*49b0*/  PLOP3.LUT P0, PT, PT, PT, UP5, 0x80, 0x8 ;  /* 0x000000000008781c */ /* 0x000fe80003f0f058 */
[----:B------:R-:W-:Y:S01]  /*49c0*/  IMAD.U32 R8, RZ, RZ, UR9 ;  /* 0x00000009ff087e24 */ /* 0x000fe2000f8e00ff */
[----:B------:R-:W-:Y:S01]  /*49d0*/  UIADD3 UR9, UPT, UPT, UR14, 0x80, URZ ;  /* 0x000000800e097890 */ /* 0x000fe2000fffe0ff */
[----:B------:R-:W-:Y:S02]  /*49e0*/  SEL R0, RZ, 0x1, P0 ;  /* 0x00000001ff007807 */ /* 0x000fe40000000000 */
[----:B------:R-:W-:Y:S01]  /*49f0*/  IMAD.U32 R9, RZ, RZ, UR8 ;  /* 0x00000008ff097e24 */ /* 0x000fe2000f8e00ff */
[----:B------:R-:W-:Y:S01]  /*4a00*/  @!UP1 ULEA UR8, UR16, UR7, 0xd ;  /* 0x0000000710089291 */ /* 0x000fe2000f8e68ff */
[----:B------:R-:W-:Y:S01]  /*4a10*/  @!P4 R2UR UR20, R8 ;  /* 0x000000000814c2ca */ /* 0x000fe200000e0000 */
[----:B------:R-:W-:Y:S01]  /*4a20*/  @!UP1 UPRMT UR16, URZ, 0x40, URZ ;  /* 0x00000040ff109896 */ /* 0x000fe200080000ff */
[----:B------:R-:W-:Y:S01]  /*4a30*/  LOP3.LUT R35, R35, R0, RZ, 0x3c, !PT ;  /* 0x0000000023237212 */ /* 0x000fe200078e3cff */
[----:B------:R-:W-:Y:S01]  /*4a40*/  @!UP1 UIADD3 UR8, UPT, UPT, UR8, 0x200, URZ ;  /* 0x0000020008089890 */ /* 0x000fe2000fffe0ff */
[----:B------:R-:W-:Y:S01]  /*4a50*/  @!P4 R2UR UR21, R9 ;  /* 0x000000000915c2ca */ /* 0x000fe200000e0000 */
[----:B------:R-:W-:Y:S02]  /*4a60*/  @!UP1 UPRMT UR19, UR16, 0x5410, URZ ;  /* 0x0000541010139896 */ /* 0x000fe400080000ff */
[----:B------:R-:W-:Y:S10]  /*4a70*/  UPRMT UR18, UR45, 0x654, UR9 ;  /* 0x000006542d127896 */ /* 0x000ff40008000009 */
[----:B------:R2:W-:Y:S01]  /*4a80*/  @!UP0 UTMALDG.4D.IM2COL [UR8], [UR20], UR19 ;  /* 0x00000008140083b4 */ /* 0x0005e20008058013 */
[----:B------:R2:W-:Y:S01]  /*4a90*/  @!P4 SYNCS.ARRIVE.TRANS64.RED.A0TR RZ, [UR14+0x80], R33 ;  /* 0x00008021ffffc9a7 */ /* 0x0005e2000830040e */
[----:B------:R-:W-:Y:S01]  /*4aa0*/  UPLOP3.LUT UP0, UPT, UPT, UPT, UPT, 0x80, 0x8 ;  /* 0x000000000008789c */ /* 0x000fe20003f0f070 */
[----:B------:R-:W-:Y:S01]  /*4ab0*/  SYNCS.ARRIVE.TRANS64.RED.A1T0 RZ, [UR18], RZ ;  /* 0x000000ffffff79a7 */ /* 0x000fe20008100412 */
[----:B------:R-:W-:Y:S01]  /*4ac0*/  USEL UR18, UR17, URZ, UP5 ;  /* 0x000000ff11127287 */ /* 0x000fe2000a800000 */
[----:B------:R-:W-:Y:S11]  /*4ad0*/  @P3 BRA `(.L_x_72) ;  /* 0xfffffff400043947 */ /* 0x000ff6000383ffff */
[----:B------:R-:W-:Y:S01]  /*4ae0*/  UIADD3 UR7, UPT, UPT, UR7, 0x98, URZ ;  /* 0x0000009807077890 */ /* 0x000fe2000fffe0ff */
[----:B------:R-:W-:-:S03]  /*4af0*/  SHF.L.U32 R2, R35, 0x1f, RZ ;  /* 0x0000001f23027819 */ /* 0x000fc600000006ff */
[----:B------:R-:W-:-:S09]  /*4b00*/  ULEA UR4, UR18, UR7, 0x3 ;  /* 0x0000000712047291 */ /* 0x000fd2000f8e18ff */
[----:B------:R-:W1:Y:S02]  /*4b10*/  SYNCS.PHASECHK.TRANS64.TRYWAIT P0, [UR4], R2 ;  /* 0x00000002ff0075a7 */ /* 0x000e640008001104 */
[----:B-1----:R-:W-:Y:S05]  /*4b20*/  @!P0 BRA `(.L_x_73) ;  /* 0x00000034009c8947 */ /* 0x002fea0003800000 */
.L_x_150:
[----:B------:R-:W-:-:S04]  /*4b30*/  UIADD3 UR4, UPT, UPT, UR18, 0x1, URZ ;  /* 0x0000000112047890 */ /* 0x000fc8000fffe0ff */
[----:B------:R-:W-:-:S04]  /*4b40*/  UISETP.NE.AND UP0, UPT, UR4, 0x3, UPT ;  /* 0x000000030400788c */ /* 0x000fc8000bf05270 */
[----:B------:R-:W-:Y:S02]  /*4b50*/  USEL UR4, UR4, URZ, UP0 ;  /* 0x000000ff04047287 */ /* 0x000fe40008000000 */
[----:B------:R-:W-:-:S04]  /*4b60*/  PLOP3.LUT P0, PT, PT, PT, UP0, 0x80, 0x8 ;  /* 0x000000000008781c */ /* 0x000fc80003f0f008 */
[----:B-1----:R-:W-:Y:S01]  /*4b70*/  SEL R2, RZ, 0x1, P0 ;  /* 0x00000001ff027807 */ /* 0x002fe20000000000 */
[----:B------:R-:W-:-:S03]  /*4b80*/  IMAD.U32 R0, RZ, RZ, UR4 ;  /* 0x00000004ff007e24 */ /* 0x000fc6000f8e00ff */
[----:B------:R-:W-:Y:S01]  /*4b90*/  LOP3.LUT R35, R35, R2, RZ, 0x3c, !PT ;  /* 0x0000000223237212 */ /* 0x000fe200078e3cff */
[C---:B------:R-:W-:Y:S01]  /*4ba0*/  VIADD R4, R0.reuse, 0x1 ;  /* 0x0000000100047836 */ /* 0x040fe20000000000 */
[----:B------:R-:W-:Y:S02]  /*4bb0*/  LEA R2, R0, UR7, 0x3 ;  /* 0x0000000700027c11 */ /* 0x000fe4000f8e18ff */
[----:B------:R-:W-:Y:S02]  /*4bc0*/  SHF.L.U32 R3, R35, 0x1f, RZ ;  /* 0x0000001f23037819 */ /* 0x000fe400000006ff */
[----:B------:R-:W-:Y:S02]  /*4bd0*/  ISETP.NE.AND P0, PT, R4, 0x3, PT ;  /* 0x000000030400780c */ /* 0x000fe40003f05270 */
[----:B------:R-:W1:Y:S02]  /*4be0*/  SYNCS.PHASECHK.TRANS64.TRYWAIT P1, [R2+URZ], R3 ;  /* 0x00000003020075a7 */ /* 0x000e6400080211ff */
[----:B------:R-:W-:-:S02]  /*4bf0*/  SEL R0, RZ, 0x1, P0 ;  /* 0x00000001ff007807 */ /* 0x000fc40000000000 */
[----:B------:R-:W-:Y:S02]  /*4c00*/  SEL R4, R4, RZ, P0 ;  /* 0x000000ff04047207 */ /* 0x000fe40000000000 */
[----:B------:R-:W-:Y:S01]  /*4c10*/  LOP3.LUT R0, R35, R0, RZ, 0x3c, !PT ;  /* 0x0000000023007212 */ /* 0x000fe200078e3cff */
[----:B-1----:R-:W-:Y:S06]  /*4c20*/  @!P1 BRA `(.L_x_74) ;  /* 0x0000003400749947 */ /* 0x002fec0003800000 */
.L_x_151:
[----:B------:R-:W-:Y:S02]  /*4c30*/  LEA R4, R4, UR7, 0x3 ;  /* 0x0000000704047c11 */ /* 0x000fe4000f8e18ff */
[----:B------:R-:W-:-:S07]  /*4c40*/  SHF.L.U32 R0, R0, 0x1f, RZ ;  /* 0x0000001f00007819 */ /* 0x000fce00000006ff */
.L_x_75:
[----:B---3--:R3:W4:Y:S02]  /*4c50*/  SYNCS.PHASECHK.TRANS64.TRYWAIT P0, [R4+URZ], R0 ;  /* 0x00000000040075a7 */ /* 0x00872400080011ff */
[----:B----4-:R-:W-:Y:S05]  /*4c60*/  @!P0 NANOSLEEP.SYNCS 0x989680 ;  /* 0x009896800000895d */ /* 0x010fea0003900000 */
[----:B------:R-:W4:Y:S02]  /*4c70*/  @!P0 SYNCS.PHASECHK.TRANS64 P0, [R4+URZ], R0 ;  /* 0x00000000040085a7 */ /* 0x000f2400080010ff */
[----:B--2-4-:R-:W-:Y:S05]  /*4c80*/  @P0 EXIT ;  /* 0x000000000000094d */ /* 0x014fea0003800000 */
[----:B------:R-:W-:Y:S05]  /*4c90*/  BRA `(.L_x_75) ;  /* 0xfffffffc00ec7947 */ /* 0x000fea000383ffff */
.L_x_63:
[----:B------:R-:W-:-:S06]  /*4ca0*/  UISETP.GE.AND UP0, UPT, UR6, 0x4, UPT ;  /* 0x000000040600788c */ /* 0x000fcc000bf06270 */
[----:B------:R-:W-:-:S13]  /*4cb0*/  PLOP3.LUT P0, PT, PT, PT, UP0, 0x80, 0x8 ;  /* 0x000000000008781c */ /* 0x000fda0003f0f008 */
[----:B------:R-:W-:Y:S05]  /*4cc0*/  @!P0 EXIT ;  /* 0x000000000000894d */ /* 0x000fea0003800000 */
[----:B------:R-:W-:Y:S01]  /*4cd0*/  BAR.SYNC.DEFER_BLOCKING 0x6, 0xa0 ;  /* 0x0182800000007b1d */ /* 0x000fe20000010000 */
[C---:B------:R-:W-:Y:S01]  /*4ce0*/  IMAD.SHL.U32 R0, R102.reuse, 0x20, RZ ;  /* 0x0000002066007824 */ /* 0x040fe200078e00ff */
[C---:B------:R-:W-:Y:S01]  /*4cf0*/  LOP3.LUT R103, R102.reuse, 0x2, RZ, 0xc0, !PT ;  /* 0x0000000266677812 */ /* 0x040fe200078ec0ff */
[C---:B------:R-:W-:Y:S01]  /*4d00*/  IMAD.SHL.U32 R106, R102.reuse, 0x4, RZ ;  /* 0x00000004666a7824 */ /* 0x040fe200078e00ff */
[C---:B------:R-:W-:Y:S01]  /*4d10*/  LOP3.LUT R99, R102.reuse, 0x60, RZ, 0xc0, !PT ;  /* 0x0000006066637812 */ /* 0x040fe200078ec0ff */
[----:B------:R-:W-:Y:S01]  /*4d20*/  IMAD.U32 R46, R102, 0x10000, RZ ;  /* 0x00010000662e7824 */ /* 0x000fe200078e00ff */
[----:B------:R-:W-:Y:S02]  /*4d30*/  UMOV UR52, 0x400 ;  /* 0x0000040000347882 */ /* 0x000fe40000000000 */
[----:B------:R-:W1:Y:S01]  /*4d40*/  LDC R95, c[0x0][0x370] ;  /* 0x0000dc00ff5f7b82 */ /* 0x000e620000000800 */
[----:B------:R-:W-:Y:S01]  /*4d50*/  ULEA UR52, UR45, UR52, 0x18 ;  /* 0x000000342d347291 */ /* 0x000fe2000f8ec0ff */
[----:B------:R-:W-:Y:S01]  /*4d60*/  LOP3.LUT R4, R0, 0xc0, RZ, 0xc0, !PT ;  /* 0x000000c000047812 */ /* 0x000fe200078ec0ff */
[----:B------:R-:W-:Y:S01]  /*4d70*/  IMAD.MOV.U32 R98, RZ, RZ, 0x1 ;  /* 0x00000001ff627424 */ /* 0x000fe200078e00ff */
[----:B------:R-:W-:Y:S01]  /*4d80*/  LOP3.LUT R102, R102, 0x4, RZ, 0xc0, !PT ;  /* 0x0000000466667812 */ /* 0x000fe200078ec0ff */
[----:B------:R-:W-:Y:S01]  /*4d90*/  UIADD3 UR55, UPT, UPT, UR52, 0x200, URZ ;  /* 0x0000020034377890 */ /* 0x000fe2000fffe0ff */
[----:B------:R-:W-:Y:S01]  /*4da0*/  LOP3.LUT R106, R4, 0x18, R106, 0xf8, !PT ;  /* 0x00000018046a7812 */ /* 0x000fe200078ef86a */
[----:B------:R-:W-:Y:S01]  /*4db0*/  IMAD.MOV.U32 R45, RZ, RZ, RZ ;  /* 0x000000ffff2d7224 */ /* 0x000fe200078e00ff */
[----:B------:R-:W2:Y:S01]  /*4dc0*/  LDC R42, c[0x0][0xb0c] ;  /* 0x0002c300ff2a7b82 */ /* 0x000ea20000000800 */
[----:B------:R-:W-:-:S02]  /*4dd0*/  IADD3 R105, PT, PT, -R102, 0x2, RZ ;  /* 0x0000000266697810 */ /* 0x000fc40007ffe1ff */
[----:B------:R-:W-:Y:S02]  /*4de0*/  CS2R R96, SRZ ;  /* 0x0000000000607805 */ /* 0x000fe4000001ff00 */
[----:B------:R-:W-:Y:S01]  /*4df0*/  LOP3.LUT R106, R106, 0xf20, R0, 0xf8, !PT ;  /* 0x00000f206a6a7812 */ /* 0x000fe200078ef800 */
[----:B------:R-:W-:Y:S01]  /*4e00*/  IMAD.MOV.U32 R64, RZ, RZ, RZ ;  /* 0x000000ffff407224 */ /* 0x000fe200078e00ff */
[----:B------:R-:W-:Y:S01]  /*4e10*/  LOP3.LUT R46, R46, 0x600000, RZ, 0xc0, !PT ;  /* 0x006000002e2e7812 */ /* 0x000fe200078ec0ff */
[----:B------:R-:W-:Y:S01]  /*4e20*/  IMAD.MOV R103, RZ, RZ, -R103 ;  /* 0x000000ffff677224 */ /* 0x000fe200078e0a67 */
[----:B------:R-:W-:Y:S01]  /*4e30*/  LEA R106, R106, UR55, 0x1 ;  /* 0x000000376a6a7c11 */ /* 0x000fe2000f8e08ff */
[----:B------:R-:W4:Y:S01]  /*4e40*/  LDC R93, c[0x0][0xb20] ;  /* 0x0002c800ff5d7b82 */ /* 0x000f220000000800 */
[----:B------:R-:W3:Y:S01]  /*4e50*/  LDS R2, [UR52+0x110] ;  /* 0x00011034ff027984 */ /* 0x000ee20008000800 */
[----:B------:R-:W-:Y:S01]  /*4e60*/  IMAD.MOV R102, RZ, RZ, -R102 ;  /* 0x000000ffff667224 */ /* 0x000fe200078e0a66 */
[----:B------:R-:W1:Y:S01]  /*4e70*/  LDCU.64 UR56, c[0x0][0x348] ;  /* 0x00006900ff3877ac */ /* 0x000e620008000a00 */
[----:B------:R-:W-:Y:S01]  /*4e80*/  IMAD.SHL.U32 R105, R105, 0x10, RZ ;  /* 0x0000001069697824 */ /* 0x000fe200078e00ff */
[----:B------:R-:W1:Y:S03]  /*4e90*/  LDCU.64 UR36, c[0x0][0x888] ;  /* 0x00011100ff2477ac */ /* 0x000e660008000a00 */
[----:B------:R-:W1:Y:S01]  /*4ea0*/  LDC R41, c[0x0][0xb30] ;  /* 0x0002cc00ff297b82 */ /* 0x000e620000000800 */
[----:B------:R-:W1:Y:S01]  /*4eb0*/  LDCU.64 UR46, c[0x0][0x8b0] ;  /* 0x00011600ff2e77ac */ /* 0x000e620008000a00 */
[----:B------:R-:W1:Y:S06]  /*4ec0*/  LDCU.64 UR38, c[0x0][0x8a8] ;  /* 0x00011500ff2677ac */ /* 0x000e6c0008000a00 */
[----:B------:R-:W1:Y:S01]  /*4ed0*/  LDC.64 R84, c[0x0][0xb10] ;  /* 0x0002c400ff547b82 */ /* 0x000e620000000a00 */
[----:B------:R-:W1:Y:S01]  /*4ee0*/  LDCU.64 UR48, c[0x0][0xa90] ;  /* 0x00015200ff3077ac */ /* 0x000e620008000a00 */
[----:B------:R-:W-:-:S06]  /*4ef0*/  UMOV UR54, URZ ;  /* 0x000000ff00367c82 */ /* 0x000fcc0008000000 */
[----:B------:R-:W1:Y:S01]  /*4f00*/  LDC.64 R38, c[0x0][0xb18] ;  /* 0x0002c600ff267b82 */ /* 0x000e620000000a00 */
[----:B------:R-:W-:-:S07]  /*4f10*/  UMOV UR53, URZ ;  /* 0x000000ff00357c82 */ /* 0x000fce0008000000 */
[----:B------:R-:W1:Y:S08]  /*4f20*/  LDC.64 R80, c[0x0][0x888] ;  /* 0x00022200ff507b82 */ /* 0x000e700000000a00 */
[----:B------:R-:W1:Y:S01]  /*4f30*/  LDC.64 R36, c[0x0][0xb28] ;  /* 0x0002ca00ff247b82 */ /* 0x000e620000000a00 */
[C---:B---3--:R-:W-:Y:S01]  /*4f40*/  VIADD R3, R2.reuse, 0x40 ;  /* 0x0000004002037836 */ /* 0x048fe20000000000 */
[----:B------:R-:W-:-:S04]  /*4f50*/  LOP3.LUT R2, R2, 0xffff, RZ, 0xc0, !PT ;  /* 0x0000ffff02027812 */ /* 0x000fc800078ec0ff */
[----:B------:R-:W-:Y:S02]  /*4f60*/  LOP3.LUT R3, R3, 0xffff, RZ, 0xc0, !PT ;  /* 0x0000ffff03037812 */ /* 0x000fe400078ec0ff */
[----:B------:R-:W3:Y:S03]  /*4f70*/  LDC.64 R82, c[0x0][0x890] ;  /* 0x00022400ff527b82 */ /* 0x000ee60000000a00 */
[----:B------:R1:W-:Y:S05]  /*4f80*/  STL.64 [R1], R2 ;  /* 0x0000000201007387 */ /* 0x0003ea0000100a00 */
[----:B------:R-:W1:Y:S08]  /*4f90*/  LDC.64 R88, c[0x0][0xa80] ;  /* 0x0002a000ff587b82 */ /* 0x000e700000000a00 */
[----:B------:R-:W1:Y:S08]  /*4fa0*/  LDC.64 R86, c[0x0][0xa88] ;  /* 0x0002a200ff567b82 */ /* 0x000e700000000a00 */
[----:B--2-4-:R-:W1:Y:S02]  /*4fb0*/  LDC R94, c[0x0][0x374] ;  /* 0x0000dd00ff5e7b82 */ /* 0x014e640000000800 */
.L_x_106:
[----:B-1----:R-:W-:Y:S04]  /*4fc0*/  SHF.L.U32 R2, R96, 0x1f, RZ ;  /* 0x0000001f60027819 */ /* 0x002fe800000006ff */
[----:B------:R-:W1:Y:S02]  /*4fd0*/  SYNCS.PHASECHK.TRANS64.TRYWAIT P0, [UR52+0xc0], R2 ;  /* 0x0000c002ff0075a7 */ /* 0x000e640008001134 */
[----:B-1----:R-:W-:Y:S05]  /*4fe0*/  @!P0 BRA `(.L_x_76) ;  /* 0x0000003000988947 */ /* 0x002fea0003800000 */
.L_x_153:
[----:B------:R-:W2:Y:S01]  /*4ff0*/  LDC.64 R10, c[0x0][0xb10] ;  /* 0x0002c400ff0a7b82 */ /* 0x000ea20000000a00 */
[----:B------:R-:W4:Y:S01]  /*5000*/  LDS.128 R20, [UR52+0x100] ;  /* 0x00010034ff147984 */ /* 0x000f220008000c00 */
[----:B------:R-:W-:Y:S01]  /*5010*/  UIADD3 UR4, UPT, UPT, UR52, 0xc8, URZ ;  /* 0x000000c834047890 */ /* 0x000fe2000fffe0ff */
[----:B-1----:R-:W-:Y:S01]  /*5020*/  IMAD R0, R45, 0x4, R1 ;  /* 0x000000042d007824 */ /* 0x002fe200078e0201 */
[----:B------:R-:W-:Y:S04]  /*5030*/  ISETP.NE.AND P1, PT, R41, 0x1, PT ;  /* 0x000000012900780c */ /* 0x000fe80003f25270 */
[----:B------:R-:W1:Y:S01]  /*5040*/  LDC.64 R8, c[0x0][0xb18] ;  /* 0x0002c600ff087b82 */ /* 0x000e620000000a00 */
[----:B------:R-:W-:Y:S01]  /*5050*/  UPRMT UR4, URZ, 0x654, UR4 ;  /* 0x00000654ff047896 */ /* 0x000fe20008000004 */
[----:B------:R-:W-:Y:S01]  /*5060*/  ISETP.GE.AND P0, PT, R40, 0x1, PT ;  /* 0x000000012800780c */ /* 0x000fe20003f06270 */
[----:B------:R-:W-:Y:S01]  /*5070*/  @!PT LDS RZ, [RZ] ;  /* 0x00000000fffff984 */ /* 0x000fe20000000800 */
[----:B------:R-:W-:Y:S01]  /*5080*/  @!PT LDS RZ, [RZ] ;  /* 0x00000000fffff984 */ /* 0x000fe20000000800 */
[----:B------:R-:W-:Y:S01]  /*5090*/  @!PT LDS RZ, [RZ] ;  /* 0x00000000fffff984 */ /* 0x000fe20000000800 */
[----:B------:R-:W-:Y:S01]  /*50a0*/  @!PT LDS RZ, [RZ] ;  /* 0x00000000fffff984 */ /* 0x000fe20000000800 */
[----:B------:R3:W-:Y:S06]  /*50b0*/  MEMBAR.ALL.CTA ;  /* 0x0000000000007992 */ /* 0x0007ec0000008000 */
[----:B---3--:R-:W3:Y:S01]  /*50c0*/  FENCE.VIEW.ASYNC.S ;  /* 0x00000000000073c6 */ /* 0x008ee20000000000 */
[----:B------:R-:W1:Y:S08]  /*50d0*/  @!P1 LDC R12, c[0x0][0xb20] ;  /* 0x0002c800ff0c9b82 */ /* 0x000e700000000800 */
[----:B------:R-:W1:Y:S01]  /*50e0*/  @!P1 LDC R7, c[0x0][0xb0c] ;  /* 0x0002c300ff079b82 */ /* 0x000e620000000800 */
[----:B---3--:R-:W-:Y:S01]  /*50f0*/  SYNCS.ARRIVE.TRANS64.RED.A1T0 RZ, [UR4], RZ ;  /* 0x000000ffffff79a7 */ /* 0x008fe20008100404 */
[----:B------:R3:W5:Y:S01]  /*5100*/  LDL R16, [R0] ;  /* 0x0000000000107983 */ /* 0x0007620000100800 */
[----:B----4-:R-:W-:Y:S04]  /*5110*/  LOP3.LUT P4, RZ, R22, 0x1, RZ, 0xc0, !PT ;  /* 0x0000000116ff7812 */ /* 0x010fe8000788c0ff */
[----:B------:R-:W-:Y:S09]  /*5120*/  P2R R107, PR, RZ, 0x10 ;  /* 0x00000010ff6b7803 */ /* 0x000ff20000000000 */
[----:B------:R-:W-:Y:S02]  /*5130*/  @P4 MOV R44, R20 ;  /* 0x00000014002c4202 */ /* 0x000fe40000000f00 */
[----:B------:R-:W-:Y:S01]  /*5140*/  @P4 LOP3.LUT R43, R21, 0xffff, RZ, 0xc0, !PT ;  /* 0x0000ffff152b4812 */ /* 0x000fe200078ec0ff */
[----:B--23--:R-:W-:Y:S06]  /*5150*/  @!P0 BRA `(.L_x_77) ;  /* 0x0000000000a48947 */ /* 0x00cfec0003800000 */
[----:B------:R-:W-:Y:S01]  /*5160*/  IMAD.HI.U32 R0, R94, R39, RZ ;  /* 0x000000275e007227 */ /* 0x000fe200078e00ff */
[----:B------:R-:W-:Y:S02]  /*5170*/  ISETP.NE.AND P0, PT, R38, 0x1, PT ;  /* 0x000000012600780c */ /* 0x000fe40003f05270 */
[----:B------:R-:W-:Y:S01]  /*5180*/  ISETP.NE.AND P2, PT, R40, 0x1, PT ;  /* 0x000000012800780c */ /* 0x000fe20003f45270 */
[----:B------:R-:W-:Y:S01]  /*5190*/  IMAD.HI.U32 R4, R95, R84, RZ ;  /* 0x000000545f047227 */ /* 0x000fe200078e00ff */
[----:B------:R-:W-:Y:S02]  /*51a0*/  SHF.R.U32.HI R0, RZ, R93, R0 ;  /* 0x0000005dff007219 */ /* 0x000fe40000011600 */
[----:B------:R-:W-:Y:S01]  /*51b0*/  ISETP.NE.AND P3, PT, R42, 0x1, PT ;  /* 0x000000012a00780c */ /* 0x000fe20003f65270 */
[----:B------:R-:W-:Y:S01]  /*51c0*/  IMAD.HI.U32 R6, R43, R39, RZ ;  /* 0x000000272b067227 */ /* 0x000fe200078e00ff */
[-C--:B------:R-:W-:Y:S02]  /*51d0*/  SHF.R.U32.HI R4, RZ, R85.reuse, R4 ;  /* 0x00000055ff047219 */ /* 0x080fe40000011604 */
        /* <DEDUP_REMOVED lines=14> */
[C---:B------:R-:W-:Y:S03]  /*52c0*/  IMAD.HI.U32 R0, R3.reuse, R36, RZ ;  /* 0x0000002403007227 */ /* 0x040fe600078e00ff */
[C---:B------:R-:W-:Y:S02]  /*52d0*/  ISETP.GE.OR P0, PT, R2.reuse, R5, P0 ;  /* 0x000000050200720c */ /* 0x040fe40000706670 */
[----:B------:R-:W-:Y:S04]  /*52e0*/  SHF.R.U32.HI R0, RZ, R37, R0 ;  /* 0x00000025ff007219 */ /* 0x000fe80000011600 */
[C---:B------:R-:W-:Y:S05]  /*52f0*/  SEL R6, R3.reuse, R0, !P2 ;  /* 0x0000000003067207 */ /* 0x040fea0005000000 */
        /* <DEDUP_REMOVED lines=14> */
[----:B------:R-:W-:Y:S07]  /*53e0*/  IMAD R43, R3, R38, R43 ;  /* 0x00000026032b7224 */ /* 0x000fee00078e022b */
.L_x_77:
[----:B-1----:R-:W-:Y:S01]  /*53f0*/  @!P1 ISETP.NE.AND P0, PT, R8, 0x1, PT ;  /* 0x000000010800980c */ /* 0x002fe20003f05270 */
[----:B------:R-:W-:Y:S01]  /*5400*/  @!P1 IMAD.HI.U32 R0, R44, R10, RZ ;  /* 0x0000000a2c009227 */ /* 0x000fe200078e00ff */
[----:B------:R-:W-:Y:S01]  /*5410*/  @!P1 ISETP.NE.AND P2, PT, R7, 0x1, PT ;  /* 0x000000010700980c */ /* 0x000fe20003f45270 */
[----:B------:R-:W-:Y:S01]  /*5420*/  ULOP3.LUT UP0, URZ, UR55, 0x1b0, URZ, 0xc0, !UPT ;  /* 0x000001b037ff7892 */ /* 0x000fe2000f80c0ff */
[----:B------:R-:W-:Y:S01]  /*5430*/  R2UR UR41, R14 ;  /* 0x000000000e2972ca */ /* 0x000fe200000e0000 */
[C---:B------:R-:W-:Y:S01]  /*5440*/  @!P1 IMAD.HI.U32 R2, R43.reuse, R9, RZ ;  /* 0x000000092b029227 */ /* 0x040fe200078e00ff */
[----:B------:R-:W-:Y:S02]  /*5450*/  @!P1 SHF.R.U32.HI R0, RZ, R11, R0 ;  /* 0x0000000bff009219 */ /* 0x000fe40000011600 */
[----:B------:R-:W-:Y:S02]  /*5460*/  @P4 SHF.R.U32.HI R104, RZ, 0x10, R21 ;  /* 0x00000010ff684819 */ /* 0x000fe40000011615 */
[----:B------:R-:W-:Y:S02]  /*5470*/  @!P1 SHF.R.U32.HI R2, RZ, R12, R2 ;  /* 0x0000000cff029219 */ /* 0x000fe40000011602 */
[----:B------:R-:W-:Y:S02]  /*5480*/  @!P1 SEL R3, R44, R0, !P2 ;  /* 0x000000002c039207 */ /* 0x000fe40005000000 */
[----:B------:R-:W-:Y:S03]  /*5490*/  @!P1 SEL R2, R43, R2, !P0 ;  /* 0x000000022b029207 */ /* 0x000fe60004000000 */
[----:B------:R-:W-:Y:S02]  /*54a0*/  USHF.L.U32 UR41, UR41, 0x6, URZ ;  /* 0x0000000629297899 */ /* 0x000fe400080006ff */
[----:B------:R-:W-:Y:S02]  /*54b0*/  @!P1 IMAD.IADD R0, R2, 0x1, -R3 ;  /* 0x0000000102009824 */ /* 0x000fe400078e0a03 */
[----:B------:R-:W-:Y:S02]  /*54c0*/  @!P1 IMAD.IADD R2, R3, 0x1, -R2 ;  /* 0x0000000103029824 */ /* 0x000fe400078e0a02 */
[----:B------:R-:W-:Y:S02]  /*54d0*/  @!P1 IMAD R44, R0, R7, R44 ;  /* 0x00000007002c9224 */ /* 0x000fe400078e022c */
[----:B------:R-:W-:Y:S01]  /*54e0*/  @!P1 IMAD R43, R2, R8, R43 ;  /* 0x00000008022b9224 */ /* 0x000fe200078e022b */
[----:B------:R-:W-:Y:S06]  /*54f0*/  BRA.U !UP0, `(.L_x_78) ;  /* 0x00000001087c7547 */ /* 0x000fec000b800000 */
[----:B------:R-:W1:Y:S01]  /*5500*/  LDCU.64 UR8, c[0x4][0x80] ;  /* 0x01001000ff0877ac */ /* 0x000e620008000a00 */
[----:B------:R-:W-:Y:S01]  /*5510*/  MOV R2, 0x0 ;  /* 0x0000000000027802 */ /* 0x000fe20000000f00 */
[----:B------:R-:W-:Y:S02]  /*5520*/  HFMA2 R12, -RZ, RZ, 0, 5.9604644775390625e-08 ;  /* 0x00000001ff0c7431 */ /* 0x000fe400000001ff */
[----:B------:R-:W-:Y:S01]  /*5530*/  IMAD.MOV.U32 R8, RZ, RZ, 0x70 ;  /* 0x00000070ff087424 */ /* 0x000fe200078e00ff */
[----:B------:R2:W3:Y:S01]  /*5540*/  LDC.64 R14, c[0x4][R2] ;  /* 0x01000000020e7b82 */ /* 0x0004e20000000a00 */
[----:B------:R-:W4:Y:S01]  /*5550*/  LDCU.64 UR6, c[0x4][0x88] ;  /* 0x01001100ff0677ac */ /* 0x000f220008000a00 */
[----:B------:R-:W-:Y:S01]  /*5560*/  IMAD.MOV.U32 R13, RZ, RZ, RZ ;  /* 0x000000ffff0d7224 */ /* 0x000fe200078e00ff */
[----:B------:R-:W2:Y:S01]  /*5570*/  LDCU.64 UR4, c[0x4][0x8] ;  /* 0x01000100ff0477ac */ /* 0x000ea20008000a00 */
[----:B-1----:R-:W-:Y:S01]  /*5580*/  MOV R5, UR9 ;  /* 0x0000000900057c02 */ /* 0x002fe20008000f00 */
[----:B------:R-:W-:Y:S01]  /*5590*/  IMAD.U32 R4, RZ, RZ, UR8 ;  /* 0x00000008ff047e24 */ /* 0x000fe2000f8e00ff */
[----:B----4-:R-:W-:Y:S01]  /*55a0*/  MOV R7, UR7 ;  /* 0x0000000700077c02 */ /* 0x010fe20008000f00 */
[----:B------:R-:W-:Y:S01]  /*55b0*/  IMAD.U32 R6, RZ, RZ, UR6 ;  /* 0x00000006ff067e24 */ /* 0x000fe2000f8e00ff */
[----:B--2---:R-:W-:Y:S01]  /*55c0*/  MOV R11, UR5 ;  /* 0x00000005000b7c02 */ /* 0x004fe20008000f00 */
[----:B------:R-:W-:Y:S02]  /*55d0*/  IMAD.U32 R10, RZ, RZ, UR4 ;  /* 0x00000004ff0a7e24 */ /* 0x000fe4000f8e00ff */
[----:B------:R-:W-:Y:S07]  /*55e0*/  LEPC R20, `(.L_x_79) ;  /* 0x000000001014794e */ /* 0x000fee0000000000 */
[----:B---3-5:R-:W-:Y:S05]  /*55f0*/  CALL.ABS.NOINC R14 ;  /* 0x000000000e007343 */ /* 0x028fea0003c00000 */
.L_x_79:
[----:B------:R-:W1:Y:S01]  /*5600*/  LDCU.64 UR8, c[0x4][0x80] ;  /* 0x01001000ff0877ac */ /* 0x000e620008000a00 */
[----:B------:R-:W2:Y:S01]  /*5610*/  LDC.64 R2, c[0x4][R2] ;  /* 0x0100000002027b82 */ /* 0x000ea20000000a00 */
[----:B------:R-:W-:Y:S02]  /*5620*/  HFMA2 R12, -RZ, RZ, 0, 5.9604644775390625e-08 ;  /* 0x00000001ff0c7431 */ /* 0x000fe400000001ff */
[----:B------:R-:W-:Y:S02]  /*5630*/  IMAD.MOV.U32 R8, RZ, RZ, 0x70 ;  /* 0x00000070ff087424 */ /* 0x000fe400078e00ff */
[----:B------:R-:W-:Y:S01]  /*5640*/  IMAD.MOV.U32 R13, RZ, RZ, RZ ;  /* 0x000000ffff0d7224 */ /* 0x000fe200078e00ff */
[----:B------:R-:W3:Y:S01]  /*5650*/  LDCU.64 UR6, c[0x4][0x88] ;  /* 0x01001100ff0677ac */ /* 0x000ee20008000a00 */
[----:B------:R-:W4:Y:S01]  /*5660*/  LDCU.64 UR4, c[0x4][0x8] ;  /* 0x01000100ff0477ac */ /* 0x000f220008000a00 */
[----:B-1----:R-:W-:Y:S02]  /*5670*/  MOV R4, UR8 ;  /* 0x0000000800047c02 */ /* 0x002fe40008000f00 */
[----:B------:R-:W-:Y:S02]  /*5680*/  MOV R5, UR9 ;  /* 0x0000000900057c02 */ /* 0x000fe40008000f00 */
[----:B---3--:R-:W-:Y:S01]  /*5690*/  MOV R7, UR7 ;  /* 0x0000000700077c02 */ /* 0x008fe20008000f00 */
[----:B------:R-:W-:Y:S01]  /*56a0*/  IMAD.U32 R6, RZ, RZ, UR6 ;  /* 0x00000006ff067e24 */ /* 0x000fe2000f8e00ff */
[----:B----4-:R-:W-:Y:S01]  /*56b0*/  MOV R11, UR5 ;  /* 0x00000005000b7c02 */ /* 0x010fe20008000f00 */
[----:B------:R-:W-:Y:S02]  /*56c0*/  IMAD.U32 R10, RZ, RZ, UR4 ;  /* 0x00000004ff0a7e24 */ /* 0x000fe4000f8e00ff */
[----:B------:R-:W-:Y:S07]  /*56d0*/  LEPC R20, `(.L_x_78) ;  /* 0x000000001014794e */ /* 0x000fee0000000000 */
[----:B--2---:R-:W-:Y:S05]  /*56e0*/  CALL.ABS.NOINC R2 ;  /* 0x0000000002007343 */ /* 0x004fea0003c00000 */
.L_x_78:
[----:B------:R-:W-:Y:S01]  /*56f0*/  ISETP.NE.U32.AND P3, PT, R82, RZ, PT ;  /* 0x000000ff5200720c */ /* 0x000fe20003f65070 */
[----:B------:R-:W-:Y:S01]  /*5700*/  UISETP.NE.U32.AND UP0, UPT, UR46, URZ, UPT ;  /* 0x000000ff2e00728c */ /* 0x000fe2000bf05070 */
[----:B------:R-:W-:Y:S02]  /*5710*/  ISETP.NE.AND P6, PT, R101, RZ, PT ;  /* 0x000000ff6500720c */ /* 0x000fe40003fc5270 */
[----:B------:R-:W-:Y:S01]  /*5720*/  ISETP.NE.AND.EX P3, PT, R83, RZ, PT, P3 ;  /* 0x000000ff5300720c */ /* 0x000fe20003f65330 */
[----:B------:R-:W-:Y:S01]  /*5730*/  UISETP.NE.AND.EX UP0, UPT, UR47, URZ, UPT, UP0 ;  /* 0x000000ff2f00728c */ /* 0x000fe2000bf05300 */
[----:B------:R-:W-:Y:S02]  /*5740*/  ISETP.NE.U32.AND P1, PT, RZ, UR36, PT ;  /* 0x00000024ff007c0c */ /* 0x000fe4000bf25070 */
[----:B------:R-:W-:Y:S02]  /*5750*/  PLOP3.LUT P0, PT, PT, PT, PT, 0x8, 0x80 ;  /* 0x000000000080781c */ /* 0x000fe40003f0e170 */
[----:B------:R-:W-:Y:S05]  /*5760*/  ISETP.NE.AND.EX P1, PT, RZ, UR37, PT, P1 ;  /* 0x00000025ff007c0c */ /* 0x000fea000bf25310 */
[----:B------:R-:W-:Y:S02]  /*5770*/  @P6 PLOP3.LUT P0, PT, P3, PT, PT, 0x80, 0x8 ;  /* 0x000000000008681c */ /* 0x000fe40001f0f070 */
[----:B------:R-:W-:Y:S11]  /*5780*/  @!P3 BRA `(.L_x_80) ;  /* 0x00000000002cb947 */ /* 0x000ff60003800000 */
[----:B------:R-:W-:Y:S01]  /*5790*/  ISETP.NE.U32.AND P2, PT, R80, RZ, PT ;  /* 0x000000ff5000720c */ /* 0x000fe20003f45070 */
[----:B------:R-:W-:Y:S03]  /*57a0*/  IMAD.MOV.U32 R92, RZ, RZ, 0x1 ;  /* 0x00000001ff5c7424 */ /* 0x000fe600078e00ff */
[----:B------:R-:W-:Y:S11]  /*57b0*/  ISETP.NE.AND.EX P2, PT, R81, RZ, PT, P2 ;  /* 0x000000ff5100720c */ /* 0x000ff60003f45320 */
[----:B------:R-:W-:Y:S02]  /*57c0*/  @!UPT UIADD3 URZ, UPT, UPT, URZ, URZ, URZ ;  /* 0x000000fffffff290 */ /* 0x000fe4000fffe0ff */
[----:B------:R-:W1:Y:S01]  /*57d0*/  @P2 LDC.64 R2, c[0x0][0x888] ;  /* 0x00022200ff022b82 */ /* 0x000e620000000a00 */
[----:B------:R-:W-:Y:S04]  /*57e0*/  @P2 IMAD R0, R17, R82, RZ ;  /* 0x0000005211002224 */ /* 0x000fe800078e02ff */
[----:B-1----:R-:W-:Y:S04]  /*57f0*/  @P2 IMAD.WIDE R2, R0, 0x4, R2 ;  /* 0x0000000400022825 */ /* 0x002fe800078e0202 */
[----:B------:R-:W-:Y:S01]  /*5800*/  HFMA2 R0, -RZ, RZ, 0, 5.9604644775390625e-08 ;  /* 0x00000001ff007431 */ /* 0x000fe200000001ff */
[----:B-----5:R1:W5:Y:S04]  /*5810*/  @P2 LDG.E R49, desc[UR50][R2.64] ;  /* 0x0000003202312981 */ /* 0x020368000c1e1900 */
[----:B------:R-:W-:Y:S01]  /*5820*/  @!P2 PRMT R92, R0, 0x7610, R92 ;  /* 0x00007610005ca816 */ /* 0x000fe2000000005c */
[----:B-1----:R-:W2:Y:S06]  /*5830*/  @!P2 LDC R49, c[0x0][0x880] ;  /* 0x00022000ff31ab82 */ /* 0x002eac0000000800 */
.L_x_80:
[----:B------:R-:W-:Y:S05]  /*5840*/  BRA.U !UP0, `(.L_x_81) ;  /* 0x0000000108207547 */ /* 0x000fea000b800000 */
[----:B------:R-:W-:Y:S04]  /*5850*/  ISETP.NE.U32.AND P2, PT, RZ, UR38, PT ;  /* 0x00000026ff007c0c */ /* 0x000fe8000bf45070 */
[----:B------:R-:W-:Y:S11]  /*5860*/  ISETP.NE.AND.EX P2, PT, RZ, UR39, PT, P2 ;  /* 0x00000027ff007c0c */ /* 0x000ff6000bf45320 */
[----:B------:R-:W-:Y:S02]  /*5870*/  @!UPT UIADD3 URZ, UPT, UPT, URZ, URZ, URZ ;  /* 0x000000fffffff290 */ /* 0x000fe4000fffe0ff */
[----:B------:R-:W1:Y:S01]  /*5880*/  @P2 LDC.64 R2, c[0x0][0x8a8] ;  /* 0x00022a00ff022b82 */ /* 0x000e620000000a00 */
[----:B------:R-:W-:Y:S04]  /*5890*/  @P2 IMAD R0, R17, UR46, RZ ;  /* 0x0000002e11002c24 */ /* 0x000fe8000f8e02ff */
[----:B-1----:R-:W-:Y:S05]  /*58a0*/  @P2 IMAD.WIDE R2, R0, 0x4, R2 ;  /* 0x0000000400022825 */ /* 0x002fea00078e0202 */
[----:B-----5:R1:W5:Y:S02]  /*58b0*/  @P2 LDG.E R47, desc[UR50][R2.64] ;  /* 0x00000032022f2981 */ /* 0x020364000c1e1900 */
[----:B-1----:R-:W3:Y:S02]  /*58c0*/  @!P2 LDC R47, c[0x0][0x8a0] ;  /* 0x00022800ff2fab82 */ /* 0x002ee40000000800 */
.L_x_81:
[----:B--2--5:R-:W-:Y:S01]  /*58d0*/  FSETP.NEU.AND P2, PT, R49, RZ, PT ;  /* 0x000000ff3100720b */ /* 0x024fe20003f4d000 */
[----:B------:R-:W-:Y:S01]  /*58e0*/  IMAD.SHL.U32 R110, R18, 0x80, RZ ;  /* 0x00000080126e7824 */ /* 0x000fe200078e00ff */
[----:B------:R-:W-:Y:S01]  /*58f0*/  SEL R4, RZ, 0xffffffff, P1 ;  /* 0xffffffffff047807 */ /* 0x000fe20000800000 */
[----:B------:R-:W-:Y:S01]  /*5900*/  IMAD.SHL.U32 R75, R64, 0x2000, RZ ;  /* 0x00002000404b7824 */ /* 0x000fe200078e00ff */
[----:B------:R-:W-:Y:S01]  /*5910*/  @P6 LOP3.LUT P1, RZ, R92, 0xff, RZ, 0xc0, !PT ;  /* 0x000000ff5cff6812 */ /* 0x000fe2000782c0ff */
[----:B------:R-:W-:Y:S01]  /*5920*/  IMAD.HI.U32 R108, R110, R89, RZ ;  /* 0x000000596e6c7227 */ /* 0x000fe200078e00ff */
[----:B------:R-:W-:Y:S01]  /*5930*/  @P6 SEL R0, RZ, 0xffffffff, P2 ;  /* 0xffffffffff006807 */ /* 0x000fe20001000000 */
[----:B------:R-:W-:Y:S01]  /*5940*/  BSSY B1, `(.L_x_82) ;  /* 0x000004a000017945 */ /* 0x000fe20003800000 */
[----:B------:R-:W-:Y:S01]  /*5950*/  LOP3.LUT R66, R98, 0x1, RZ, 0x3c, !PT ;  /* 0x0000000162427812 */ /* 0x000fe200078e3cff */
[----:B------:R-:W-:Y:S01]  /*5960*/  IMAD.SHL.U32 R114, R103, 0x10, RZ ;  /* 0x0000001067727824 */ /* 0x000fe200078e00ff */
[----:B------:R-:W-:Y:S01]  /*5970*/  @P0 SEL R0, R4, R0, !P1 ;  /* 0x0000000004000207 */ /* 0x000fe20004800000 */
[----:B------:R-:W-:Y:S01]  /*5980*/  IMAD.IADD R74, R106, 0x1, R75 ;  /* 0x000000016a4a7824 */ /* 0x000fe200078e024b */
[----:B------:R-:W-:Y:S01]  /*5990*/  ISETP.NE.AND P0, PT, R88, 0x1, PT ;  /* 0x000000015800780c */ /* 0x000fe20003f05270 */
[----:B------:R-:W-:Y:S01]  /*59a0*/  IMAD.SHL.U32 R113, R102, 0x10, RZ ;  /* 0x0000001066717824 */ /* 0x000fe200078e00ff */
[----:B------:R-:W-:Y:S01]  /*59b0*/  @P6 LOP3.LUT R0, R0, 0x1, RZ, 0xc0, !PT ;  /* 0x0000000100006812 */ /* 0x000fe200078ec0ff */
[----:B------:R-:W-:Y:S01]  /*59c0*/  IMAD.IADD R73, R74, 0x1, R114 ;  /* 0x000000014a497824 */ /* 0x000fe200078e0272 */
[----:B------:R-:W-:Y:S01]  /*59d0*/  SHF.R.U32.HI R108, RZ, R86, R108 ;  /* 0x00000056ff6c7219 */ /* 0x000fe2000001166c */
[----:B------:R-:W-:Y:S01]  /*59e0*/  IMAD.MOV.U32 R116, RZ, RZ, 0x1 ;  /* 0x00000001ff747424 */ /* 0x000fe200078e00ff */
[----:B------:R-:W-:Y:S01]  /*59f0*/  ISETP.NE.U32.OR P4, PT, R0, 0x1, !P6 ;  /* 0x000000010000780c */ /* 0x000fe20007785470 */
[----:B------:R-:W-:Y:S01]  /*5a00*/  IMAD.IADD R48, R46, 0x1, R16 ;  /* 0x000000012e307824 */ /* 0x000fe200078e0210 */
[----:B------:R-:W-:Y:S01]  /*5a10*/  LEA R0, R64, UR52, 0x3 ;  /* 0x0000003440007c11 */ /* 0x000fe2000f8e18ff */
[----:B------:R-:W-:Y:S01]  /*5a20*/  IMAD.MOV.U32 R115, RZ, RZ, R64 ;  /* 0x000000ffff737224 */ /* 0x000fe200078e0040 */
[----:B------:R-:W-:Y:S02]  /*5a30*/  SEL R108, R110, R108, !P0 ;  /* 0x0000006c6e6c7207 */ /* 0x000fe40004000000 */
[----:B------:R-:W-:Y:S02]  /*5a40*/  CS2R R78, SRZ ;  /* 0x00000000004e7805 */ /* 0x000fe4000001ff00 */
[----:B------:R-:W-:Y:S02]  /*5a50*/  ISETP.NE.AND P0, PT, R87, 0x1, PT ;  /* 0x000000015700780c */ /* 0x000fe40003f05270 */
[----:B------:R-:W-:Y:S02]  /*5a60*/  CS2R R76, SRZ ;  /* 0x00000000004c7805 */ /* 0x000fe4000001ff00 */
[----:B------:R-:W-:Y:S01]  /*5a70*/  LEA R65, R45, UR52, 0x3 ;  /* 0x000000342d417c11 */ /* 0x000fe2000f8e18ff */
[----:B------:R-:W-:Y:S01]  /*5a80*/  IMAD.HI.U32 R109, R108, UR48, RZ ;  /* 0x000000306c6d7c27 */ /* 0x000fe2000f8e00ff */
[----:B------:R-:W-:Y:S02]  /*5a90*/  SEL R3, RZ, 0xffffffff, P2 ;  /* 0xffffffffff037807 */ /* 0x000fe40001000000 */
[----:B------:R-:W-:Y:S01]  /*5aa0*/  LOP3.LUT P2, R111, R92, 0xff, RZ, 0xc0, !PT ;  /* 0x000000ff5c6f7812 */ /* 0x000fe2000784c0ff */
[----:B------:R-:W-:Y:S01]  /*5ab0*/  IMAD.MOV R5, RZ, RZ, -R108 ;  /* 0x000000ffff057224 */ /* 0x000fe200078e0a6c */
[----:B------:R-:W-:Y:S02]  /*5ac0*/  @P4 SHF.L.U32 R2, R66, 0x1f, RZ ;  /* 0x0000001f42024819 */ /* 0x000fe400000006ff */
[----:B------:R-:W-:Y:S02]  /*5ad0*/  CS2R R70, SRZ ;  /* 0x0000000000467805 */ /* 0x000fe4000001ff00 */
[----:B------:R-:W-:Y:S01]  /*5ae0*/  SHF.R.U32.HI R109, RZ, UR49, R109 ;  /* 0x00000031ff6d7c19 */ /* 0x000fe2000801166d */
[----:B------:R-:W-:Y:S01]  /*5af0*/  IMAD R110, R88, R5, R110 ;  /* 0x00000005586e7224 */ /* 0x000fe200078e026e */
[----:B------:R1:W2:Y:S01]  /*5b00*/  @P4 SYNCS.PHASECHK.TRANS64.TRYWAIT P1, [R0+URZ+0x80], R2 ;  /* 0x00008002000045a7 */ /* 0x0002a200080211ff */
[----:B------:R-:W-:Y:S02]  /*5b10*/  @P3 SEL R3, R4, R3, !P2 ;  /* 0x0000000304033207 */ /* 0x000fe40005000000 */
[----:B------:R-:W-:Y:S02]  /*5b20*/  CS2R R68, SRZ ;  /* 0x0000000000447805 */ /* 0x000fe4000001ff00 */
[----:B------:R-:W-:Y:S02]  /*5b30*/  SEL R109, R108, R109, !P0 ;  /* 0x0000006d6c6d7207 */ /* 0x000fe40004000000 */
[----:B------:R-:W-:Y:S02]  /*5b40*/  CS2R R62, SRZ ;  /* 0x00000000003e7805 */ /* 0x000fe4000001ff00 */
[----:B------:R-:W-:Y:S02]  /*5b50*/  LOP3.LUT R3, R3, 0x1, RZ, 0xc0, !PT ;  /* 0x0000000103037812 */ /* 0x000fe400078ec0ff */
[----:B------:R-:W-:Y:S02]  /*5b60*/  CS2R R60, SRZ ;  /* 0x00000000003c7805 */ /* 0x000fe4000001ff00 */
[----:B------:R-:W-:Y:S01]  /*5b70*/  P2R R112, PR, RZ, 0x10 ;  /* 0x00000010ff707803 */ /* 0x000fe20000000000 */
[----:B------:R-:W-:Y:S01]  /*5b80*/  IMAD.MOV R4, RZ, RZ, -R109 ;  /* 0x000000ffff047224 */ /* 0x000fe200078e0a6d */
[----:B------:R-:W-:Y:S02]  /*5b90*/  ISETP.NE.U32.AND P2, PT, R3, 0x1, PT ;  /* 0x000000010300780c */ /* 0x000fe40003f45070 */
[----:B------:R-:W-:Y:S02]  /*5ba0*/  CS2R R58, SRZ ;  /* 0x00000000003a7805 */ /* 0x000fe4000001ff00 */
[----:B------:R-:W-:Y:S01]  /*5bb0*/  CS2R R56, SRZ ;  /* 0x0000000000387805 */ /* 0x000fe2000001ff00 */
[----:B------:R-:W-:Y:S01]  /*5bc0*/  IMAD R108, R87, R4, R108 ;  /* 0x00000004576c7224 */ /* 0x000fe200078e026c */
[----:B------:R-:W-:Y:S01]  /*5bd0*/  P2R R117, PR, RZ, 0x4 ;  /* 0x00000004ff757803 */ /* 0x000fe20000000000 */
[----:B------:R-:W-:Y:S02]  /*5be0*/  IMAD.IADD R72, R74, 0x1, R113 ;  /* 0x000000014a487824 */ /* 0x000fe400078e0271 */
[----:B------:R-:W-:Y:S01]  /*5bf0*/  IMAD.IADD R67, R105, 0x1, R73 ;  /* 0x0000000169437824 */ /* 0x000fe200078e0249 */
[----:B-1----:R-:W-:Y:S04]  /*5c00*/  SHF.L.U32 R2, R97, 0x1f, RZ ;  /* 0x0000001f61027819 */ /* 0x002fe800000006ff */
[----:B------:R1:W4:Y:S01]  /*5c10*/  SYNCS.PHASECHK.TRANS64.TRYWAIT P0, [R65+URZ+0xd0], R2 ;  /* 0x0000d002410075a7 */ /* 0x00032200080011ff */
[----:B--2---:R-:W-:Y:S01]  /*5c20*/  @P4 SEL R116, RZ, 0x1, !P1 ;  /* 0x00000001ff744807 */ /* 0x004fe20004800000 */
[----:B-1----:R-:W-:Y:S06]  /*5c30*/  @!P4 BRA `(.L_x_83) ;  /* 0x000000000068c947 */ /* 0x002fec0003800000 */
[----:B------:R-:W-:Y:S01]  /*5c40*/  ISETP.NE.AND P1, PT, R116, RZ, PT ;  /* 0x000000ff7400720c */ /* 0x000fe20003f25270 */
[----:B------:R-:W-:Y:S01]  /*5c50*/  BSSY B0, `(.L_x_84) ;  /* 0x000000d000007945 */ /* 0x000fe20003800000 */
[----:B------:R-:W-:Y:S02]  /*5c60*/  CS2R R58, SRZ ;  /* 0x00000000003a7805 */ /* 0x000fe4000001ff00 */
[----:B------:R-:W-:Y:S02]  /*5c70*/  CS2R R56, SRZ ;  /* 0x0000000000387805 */ /* 0x000fe4000001ff00 */
[----:B------:R-:W-:Y:S02]  /*5c80*/  CS2R R62, SRZ ;  /* 0x00000000003e7805 */ /* 0x000fe4000001ff00 */
[----:B------:R-:W-:Y:S02]  /*5c90*/  CS2R R60, SRZ ;  /* 0x00000000003c7805 */ /* 0x000fe4000001ff00 */
[----:B------:R-:W-:Y:S02]  /*5ca0*/  CS2R R70, SRZ ;  /* 0x0000000000467805 */ /* 0x000fe4000001ff00 */
[----:B------:R-:W-:Y:S02]  /*5cb0*/  CS2R R68, SRZ ;  /* 0x0000000000447805 */ /* 0x000fe4000001ff00 */
[----:B------:R-:W-:Y:S02]  /*5cc0*/  CS2R R78, SRZ ;  /* 0x00000000004e7805 */ /* 0x000fe4000001ff00 */
[----:B------:R-:W-:Y:S01]  /*5cd0*/  CS2R R76, SRZ ;  /* 0x00000000004c7805 */ /* 0x000fe2000001ff00 */
[----:B------:R-:W-:Y:S06]  /*5ce0*/  @P1 BRA `(.L_x_85) ;  /* 0x00000000000c1947 */ /* 0x000fec0003800000 */
[----:B------:R-:W-:Y:S04]  /*5cf0*/  SHF.L.U32 R3, R66, 0x1f, RZ ;  /* 0x0000001f42037819 */ /* 0x000fe800000006ff */
[----:B------:R-:W1:Y:S02]  /*5d00*/  SYNCS.PHASECHK.TRANS64.TRYWAIT P1, [R0+URZ+0x80], R3 ;  /* 0x00008003000075a7 */ /* 0x000e6400080211ff */
[----:B-1----:R-:W-:Y:S05]  /*5d10*/  @!P1 BRA `(.L_x_86) ;  /* 0x0000002400649947 */ /* 0x002fea0003800000 */
.L_x_85:
[----:B------:R-:W-:Y:S05]  /*5d20*/  BSYNC B0 ;  /* 0x0000000000007941 */ /* 0x000fea0003800000 */
.L_x_84:
[----:B------:R-:W-:Y:S01]  /*5d30*/  ISETP.NE.AND P1, PT, R117, RZ, PT ;  /* 0x000000ff7500720c */ /* 0x000fe20003f25270 */
[----:B------:R-:W-:Y:S11]  /*5d40*/  VIADD R115, R64, 0x1 ;  /* 0x0000000140737836 */ /* 0x000ff60000000000 */
[----:B------:R-:W-:Y:S01]  /*5d50*/  @!UPT UIADD3 URZ, UPT, UPT, URZ, URZ, URZ ;  /* 0x000000fffffff290 */ /* 0x000fe2000fffe0ff */
[----:B------:R2:W2:Y:S04]  /*5d60*/  @P1 LDS.128 R56, [R74] ;  /* 0x000000004a381984 */ /* 0x0004a80000000c00 */
[----:B------:R2:W2:Y:S04]  /*5d70*/  @P1 LDS.128 R60, [R73+0x10] ;  /* 0x00001000493c1984 */ /* 0x0004a80000000c00 */
[----:B------:R2:W2:Y:S04]  /*5d80*/  @P1 LDS.128 R68, [R72+0x20] ;  /* 0x0000200048441984 */ /* 0x0004a80000000c00 */
[----:B------:R2:W2:Y:S01]  /*5d90*/  @P1 LDS.128 R76, [R67+0x10] ;  /* 0x00001000434c1984 */ /* 0x0004a20000000c00 */
[C---:B------:R-:W-:Y:S04]  /*5da0*/  ISETP.NE.AND P1, PT, R115.reuse, 0x3, PT ;  /* 0x000000037300780c */ /* 0x040fe80003f25270 */
[----:B-1----:R-:W-:Y:S02]  /*5db0*/  SEL R0, RZ, 0x1, P1 ;  /* 0x00000001ff007807 */ /* 0x002fe40000800000 */
[----:B------:R-:W-:Y:S02]  /*5dc0*/  SEL R115, R115, RZ, P1 ;  /* 0x000000ff73737207 */ /* 0x000fe40000800000 */
[----:B------:R-:W-:Y:S02]  /*5dd0*/  LOP3.LUT R66, R66, R0, RZ, 0x3c, !PT ;  /* 0x0000000042427212 */ /* 0x000fe400078e3cff */
.L_x_83:
[----:B------:R-:W-:Y:S05]  /*5de0*/  BSYNC B1 ;  /* 0x0000000000017941 */ /* 0x000fea0003800000 */
.L_x_82:
[----:B------:R-:W-:Y:S04]  /*5df0*/  SHF.R.U32.HI R0, RZ, 0x15, R48 ;  /* 0x00000015ff007819 */ /* 0x000fe80000011630 */
[----:B------:R-:W-:Y:S01]  /*5e00*/  LOP3.LUT P1, RZ, R0, 0x3, R100, 0x48, !PT ;  /* 0x0000000300ff7812 */ /* 0x000fe20007824864 */
[----:B------:R-:W-:Y:S01]  /*5e10*/  @!UPT UIADD3 URZ, UPT, UPT, URZ, URZ, URZ ;  /* 0x000000fffffff290 */ /* 0x000fe2000fffe0ff */
[----:B----4-:R-:W-:Y:S11]  /*5e20*/  @P0 BRA `(.L_x_87) ;  /* 0x0000000000080947 */ /* 0x010ff60003800000 */
[----:B------:R-:W1:Y:S02]  /*5e30*/  SYNCS.PHASECHK.TRANS64.TRYWAIT P0, [R65+URZ+0xd0], R2 ;  /* 0x0000d002410075a7 */ /* 0x000e6400080011ff */
[----:B-1----:R-:W-:Y:S05]  /*5e40*/  @!P0 BRA `(.L_x_88) ;  /* 0x00000024002c8947 */ /* 0x002fea0003800000 */
.L_x_87:
[----:B------:R-:W-:Y:S05]  /*5e50*/  @!P1 BRA `(.L_x_89) ;  /* 0x0000000000409947 */ /* 0x000fea0003800000 */
[----:B------:R-:W4:Y:S01]  /*5e60*/  LDCU.64 UR8, c[0x4][0x70] ;  /* 0x01000e00ff0877ac */ /* 0x000f220008000a00 */
[----:B------:R-:W-:Y:S01]  /*5e70*/  MOV R3, 0x0 ;  /* 0x0000000000037802 */ /* 0x000fe20000000f00 */
[----:B------:R-:W-:Y:S02]  /*5e80*/  HFMA2 R12, -RZ, RZ, 0, 5.9604644775390625e-08 ;  /* 0x00000001ff0c7431 */ /* 0x000fe400000001ff */
[----:B------:R-:W-:Y:S02]  /*5e90*/  IMAD.MOV.U32 R8, RZ, RZ, 0x192 ;  /* 0x00000192ff087424 */ /* 0x000fe400078e00ff */
[----:B------:R-:W-:Y:S01]  /*5ea0*/  IMAD.MOV.U32 R13, RZ, RZ, RZ ;  /* 0x000000ffff0d7224 */ /* 0x000fe200078e00ff */
[----:B------:R-:W5:Y:S01]  /*5eb0*/  LDCU.64 UR6, c[0x4][0x78] ;  /* 0x01000f00ff0677ac */ /* 0x000f620008000a00 */
[----:B-1----:R-:W1:Y:S01]  /*5ec0*/  LDC.64 R2, c[0x4][R3] ;  /* 0x0100000003027b82 */ /* 0x002e620000000a00 */
[----:B------:R-:W3:Y:S01]  /*5ed0*/  LDCU.64 UR4, c[0x4][0x10] ;  /* 0x01000200ff0477ac */ /* 0x000ee20008000a00 */
[----:B----4-:R-:W-:Y:S01]  /*5ee0*/  MOV R5, UR9 ;  /* 0x0000000900057c02 */ /* 0x010fe20008000f00 */
[----:B------:R-:W-:Y:S01]  /*5ef0*/  IMAD.U32 R4, RZ, RZ, UR8 ;  /* 0x00000008ff047e24 */ /* 0x000fe2000f8e00ff */
[----:B-----5:R-:W-:Y:S01]  /*5f00*/  MOV R7, UR7 ;  /* 0x0000000700077c02 */ /* 0x020fe20008000f00 */
[----:B------:R-:W-:Y:S01]  /*5f10*/  IMAD.U32 R6, RZ, RZ, UR6 ;  /* 0x00000006ff067e24 */ /* 0x000fe2000f8e00ff */
[----:B---3--:R-:W-:Y:S01]  /*5f20*/  MOV R11, UR5 ;  /* 0x00000005000b7c02 */ /* 0x008fe20008000f00 */
[----:B------:R-:W-:Y:S02]  /*5f30*/  IMAD.U32 R10, RZ, RZ, UR4 ;  /* 0x00000004ff0a7e24 */ /* 0x000fe4000f8e00ff */
[----:B------:R-:W-:Y:S07]  /*5f40*/  LEPC R20, `(.L_x_89) ;  /* 0x000000001014794e */ /* 0x000fee0000000000 */
[----:B-12---:R-:W-:Y:S05]  /*5f50*/  CALL.ABS.NOINC R2 ;  /* 0x0000000002007343 */ /* 0x006fea0003c00000 */
.L_x_89:
[----:B--2---:R-:W-:Y:S01]  /*5f60*/  SHF.L.U32 R50, R56, 0x10, RZ ;  /* 0x0000001038327819 */ /* 0x004fe200000006ff */
[----:B------:R-:W-:Y:S05]  /*5f70*/  WARPSYNC.ALL ;  /* 0x0000000000007948 */ /* 0x000fea0003800000 */
[----:B------:R-:W-:Y:S01]  /*5f80*/  R2UR UR4, R48 ;  /* 0x00000000300472ca */ /* 0x000fe200000e0000 */
[----:B------:R-:W-:Y:S01]  /*5f90*/  BSSY.RECONVERGENT B0, `(.L_x_90) ;  /* 0x0000088000007945 */ /* 0x000fe20003800200 */
[----:B------:R-:W-:Y:S02]  /*5fa0*/  LOP3.LUT R51, R56, 0xffff0000, RZ, 0xc0, !PT ;  /* 0xffff000038337812 */ /* 0x000fe400078ec0ff */
[----:B------:R-:W-:Y:S02]  /*5fb0*/  SHF.L.U32 R52, R57, 0x10, RZ ;  /* 0x0000001039347819 */ /* 0x000fe400000006ff */
[----:B------:R-:W-:Y:S07]  /*5fc0*/  ISETP.NE.AND P0, PT, R99, RZ, PT ;  /* 0x000000ff6300720c */ /* 0x000fee0003f05270 */
[----:B------:R-:W3:Y:S02]  /*5fd0*/  LDTM.x32 R4, tmem[UR4] ;  /* 0x00000004000479ee */ /* 0x000ee400082c0000 */
[C---:B---3--:R-:W-:Y:S01]  /*5fe0*/  FMUL R0, R47.reuse, R4 ;  /* 0x000000042f007220 */ /* 0x048fe20000400000 */
[C---:B-1----:R-:W-:Y:S01]  /*5ff0*/  FMUL R2, R47.reuse, R5 ;  /* 0x000000052f027220 */ /* 0x042fe20000400000 */
[C---:B------:R-:W-:Y:S01]  /*6000*/  FMUL R4, R47.reuse, R8 ;  /* 0x000000082f047220 */ /* 0x040fe20000400000 */
[C---:B------:R-:W-:Y:S01]  /*6010*/  FMUL R3, R47.reuse, R6 ;  /* 0x000000062f037220 */ /* 0x040fe20000400000 */
[C---:B------:R-:W-:Y:S01]  /*6020*/  FMUL R5, R47.reuse, R9 ;  /* 0x000000092f057220 */ /* 0x040fe20000400000 */
[C---:B------:R-:W-:Y:S01]  /*6030*/  FMUL R8, R47.reuse, R12 ;  /* 0x0000000c2f087220 */ /* 0x040fe20000400000 */
[C---:B------:R-:W-:Y:S01]  /*6040*/  FMUL R6, R47.reuse, R10 ;  /* 0x0000000a2f067220 */ /* 0x040fe20000400000 */
[C---:B------:R-:W-:Y:S01]  /*6050*/  FMUL R9, R47.reuse, R13 ;  /* 0x0000000d2f097220 */ /* 0x040fe20000400000 */
[----:B------:R-:W-:Y:S01]  /*6060*/  FMUL R12, R47, R16 ;  /* 0x000000102f0c7220 */ /* 0x000fe20000400000 */
[----:B------:R-:W-:Y:S01]  /*6070*/  FFMA R0, R49, R50, R0 ;  /* 0x0000003231007223 */ /* 0x000fe20000000000 */
[C---:B------:R-:W-:Y:S01]  /*6080*/  FMUL R10, R47.reuse, R14 ;  /* 0x0000000e2f0a7220 */ /* 0x040fe20000400000 */
[C---:B------:R-:W-:Y:S01]  /*6090*/  FMUL R13, R47.reuse, R17 ;  /* 0x000000112f0d7220 */ /* 0x040fe20000400000 */
[----:B------:R-:W-:Y:S01]  /*60a0*/  FMUL R16, R47, R20 ;  /* 0x000000142f107220 */ /* 0x000fe20000400000 */
[----:B------:R-:W-:Y:S01]  /*60b0*/  FFMA R2, R49, R51, R2 ;  /* 0x0000003331027223 */ /* 0x000fe20000000002 */
[C---:B------:R-:W-:Y:S01]  /*60c0*/  FMUL R14, R47.reuse, R18 ;  /* 0x000000122f0e7220 */ /* 0x040fe20000400000 */
[C---:B------:R-:W-:Y:S01]  /*60d0*/  FMUL R17, R47.reuse, R21 ;  /* 0x000000152f117220 */ /* 0x040fe20000400000 */
[C---:B------:R-:W-:Y:S01]  /*60e0*/  FMUL R20, R47.reuse, R24 ;  /* 0x000000182f147220 */ /* 0x040fe20000400000 */
[C---:B------:R-:W-:Y:S01]  /*60f0*/  FMUL R18, R47.reuse, R22 ;  /* 0x000000162f127220 */ /* 0x040fe20000400000 */
[C---:B------:R-:W-:Y:S01]  /*6100*/  FMUL R21, R47.reuse, R25 ;  /* 0x000000192f157220 */ /* 0x040fe20000400000 */
[C---:B------:R-:W-:Y:S01]  /*6110*/  FMUL R24, R47.reuse, R28 ;  /* 0x0000001c2f187220 */ /* 0x040fe20000400000 */
[C---:B------:R-:W-:Y:S01]  /*6120*/  FMUL R22, R47.reuse, R26 ;  /* 0x0000001a2f167220 */ /* 0x040fe20000400000 */
[C---:B------:R-:W-:Y:S01]  /*6130*/  FMUL R25, R47.reuse, R29 ;  /* 0x0000001d2f197220 */ /* 0x040fe20000400000 */
[----:B------:R-:W-:Y:S01]  /*6140*/  FMUL R28, R47, R32 ;  /* 0x000000202f1c7220 */ /* 0x000fe20000400000 */
[----:B------:R-:W-:Y:S01]  /*6150*/  LOP3.LUT R32, R57, 0xffff0000, RZ, 0xc0, !PT ;  /* 0xffff000039207812 */ /* 0x000fe200078ec0ff */
[C---:B------:R-:W-:Y:S01]  /*6160*/  FMUL R26, R47.reuse, R30 ;  /* 0x0000001e2f1a7220 */ /* 0x040fe20000400000 */
[----:B------:R-:W-:Y:S01]  /*6170*/  FMUL R29, R47, R33 ;  /* 0x000000212f1d7220 */ /* 0x000fe20000400000 */
[----:B------:R-:W-:Y:S01]  /*6180*/  SHF.L.U32 R33, R58, 0x10, RZ ;  /* 0x000000103a217819 */ /* 0x000fe200000006ff */
[----:B------:R-:W-:Y:S01]  /*6190*/  FFMA R3, R49, R52, R3 ;  /* 0x0000003431037223 */ /* 0x000fe20000000003 */
[----:B------:R-:W-:Y:S01]  /*61a0*/  F2FP.BF16.F32.PACK_AB R52, R2, R0 ;  /* 0x000000000234723e */ /* 0x000fe200000010ff */
[----:B------:R-:W-:Y:S01]  /*61b0*/  FMUL R7, R47, R7 ;  /* 0x000000072f077220 */ /* 0x000fe20000400000 */
[----:B------:R-:W-:Y:S01]  /*61c0*/  SHF.L.U32 R0, R59, 0x10, RZ ;  /* 0x000000103b007819 */ /* 0x000fe200000006ff */
[----:B------:R-:W-:Y:S01]  /*61d0*/  FMUL R30, R47, R34 ;  /* 0x000000222f1e7220 */ /* 0x000fe20000400000 */
[----:B------:R-:W-:Y:S01]  /*61e0*/  LOP3.LUT R34, R58, 0xffff0000, RZ, 0xc0, !PT ;  /* 0xffff00003a227812 */ /* 0x000fe200078ec0ff */
[----:B------:R-:W-:Y:S01]  /*61f0*/  FFMA R7, R49, R32, R7 ;  /* 0x0000002031077223 */ /* 0x000fe20000000007 */
[----:B------:R-:W-:Y:S01]  /*6200*/  LOP3.LUT R2, R59, 0xffff0000, RZ, 0xc0, !PT ;  /* 0xffff00003b027812 */ /* 0x000fe200078ec0ff */
[----:B------:R-:W-:Y:S01]  /*6210*/  FFMA R4, R49, R33, R4 ;  /* 0x0000002131047223 */ /* 0x000fe20000000004 */
[----:B------:R-:W-:Y:S01]  /*6220*/  FMUL R11, R47, R11 ;  /* 0x0000000b2f0b7220 */ /* 0x000fe20000400000 */
[----:B------:R-:W-:Y:S01]  /*6230*/  FFMA R5, R49, R34, R5 ;  /* 0x0000002231057223 */ /* 0x000fe20000000005 */
[----:B------:R-:W-:Y:S01]  /*6240*/  F2FP.BF16.F32.PACK_AB R53, R7, R3 ;  /* 0x000000030735723e */ /* 0x000fe200000010ff */
[C---:B------:R-:W-:Y:S01]  /*6250*/  FFMA R6, R49.reuse, R0, R6 ;  /* 0x0000000031067223 */ /* 0x040fe20000000006 */
[C---:B------:R-:W-:Y:S01]  /*6260*/  SHF.L.U32 R0, R60.reuse, 0x10, RZ ;  /* 0x000000103c007819 */ /* 0x040fe200000006ff */
[----:B------:R-:W-:Y:S01]  /*6270*/  FFMA R11, R49, R2, R11 ;  /* 0x00000002310b7223 */ /* 0x000fe2000000000b */
[----:B------:R-:W-:Y:S01]  /*6280*/  LOP3.LUT R2, R60, 0xffff0000, RZ, 0xc0, !PT ;  /* 0xffff00003c027812 */ /* 0x000fe200078ec0ff */
[----:B------:R-:W-:Y:S01]  /*6290*/  FMUL R15, R47, R15 ;  /* 0x0000000f2f0f7220 */ /* 0x000fe20000400000 */
[----:B------:R-:W-:Y:S01]  /*62a0*/  SHF.L.U32 R3, R61, 0x10, RZ ;  /* 0x000000103d037819 */ /* 0x000fe200000006ff */
[----:B------:R-:W-:Y:S01]  /*62b0*/  FFMA R8, R49, R0, R8 ;  /* 0x0000000031087223 */ /* 0x000fe20000000008 */
[----:B------:R-:W-:Y:S01]  /*62c0*/  LOP3.LUT R0, R61, 0xffff0000, RZ, 0xc0, !PT ;  /* 0xffff00003d007812 */ /* 0x000fe200078ec0ff */
[C---:B------:R-:W-:Y:S01]  /*62d0*/  FFMA R9, R49.reuse, R2, R9 ;  /* 0x0000000231097223 */ /* 0x040fe20000000009 */
[C---:B------:R-:W-:Y:S01]  /*62e0*/  SHF.L.U32 R2, R62.reuse, 0x10, RZ ;  /* 0x000000103e027819 */ /* 0x040fe200000006ff */
[----:B------:R-:W-:Y:S01]  /*62f0*/  FFMA R10, R49, R3, R10 ;  /* 0x00000003310a7223 */ /* 0x000fe2000000000a */
[----:B------:R-:W-:Y:S01]  /*6300*/  SHF.L.U32 R3, R63, 0x10, RZ ;  /* 0x000000103f037819 */ /* 0x000fe200000006ff */
[C---:B------:R-:W-:Y:S01]  /*6310*/  FFMA R15, R49.reuse, R0, R15 ;  /* 0x00000000310f7223 */ /* 0x040fe2000000000f */
[----:B------:R-:W-:Y:S01]  /*6320*/  LOP3.LUT R0, R62, 0xffff0000, RZ, 0xc0, !PT ;  /* 0xffff00003e007812 */ /* 0x000fe200078ec0ff */
[----:B------:R-:W-:Y:S01]  /*6330*/  FFMA R12, R49, R2, R12 ;  /* 0x00000002310c7223 */ /* 0x000fe2000000000c */
[C---:B------:R-:W-:Y:S01]  /*6340*/  SHF.L.U32 R2, R68.reuse, 0x10, RZ ;  /* 0x0000001044027819 */ /* 0x040fe200000006ff */
[----:B------:R-:W-:Y:S01]  /*6350*/  FMUL R19, R47, R19 ;  /* 0x000000132f137220 */ /* 0x000fe20000400000 */
[----:B------:R-:W-:Y:S01]  /*6360*/  F2FP.BF16.F32.PACK_AB R54, R5, R4 ;  /* 0x000000040536723e */ /* 0x000fe200000010ff */
[----:B------:R-:W-:Y:S01]  /*6370*/  FFMA R13, R49, R0, R13 ;  /* 0x00000000310d7223 */ /* 0x000fe2000000000d */
[----:B------:R-:W-:Y:S01]  /*6380*/  LOP3.LUT R0, R63, 0xffff0000, RZ, 0xc0, !PT ;  /* 0xffff00003f007812 */ /* 0x000fe200078ec0ff */
[----:B------:R-:W-:Y:S01]  /*6390*/  FFMA R14, R49, R3, R14 ;  /* 0x00000003310e7223 */ /* 0x000fe2000000000e */
[----:B------:R-:W-:Y:S01]  /*63a0*/  LOP3.LUT R3, R68, 0xffff0000, RZ, 0xc0, !PT ;  /* 0xffff000044037812 */ /* 0x000fe200078ec0ff */
[----:B------:R-:W-:Y:S01]  /*63b0*/  FMUL R23, R47, R23 ;  /* 0x000000172f177220 */ /* 0x000fe20000400000 */
[----:B------:R-:W-:Y:S01]  /*63c0*/  F2FP.BF16.F32.PACK_AB R55, R11, R6 ;  /* 0x000000060b37723e */ /* 0x000fe200000010ff */
[----:B------:R-:W-:Y:S01]  /*63d0*/  FFMA R19, R49, R0, R19 ;  /* 0x0000000031137223 */ /* 0x000fe20000000013 */
[----:B------:R-:W-:Y:S01]  /*63e0*/  SHF.L.U32 R0, R69, 0x10, RZ ;  /* 0x0000001045007819 */ /* 0x000fe200000006ff */
[----:B------:R-:W-:Y:S01]  /*63f0*/  FFMA R16, R49, R2, R16 ;  /* 0x0000000231107223 */ /* 0x000fe20000000010 */
[----:B------:R-:W-:Y:S01]  /*6400*/  LOP3.LUT R2, R69, 0xffff0000, RZ, 0xc0, !PT ;  /* 0xffff000045027812 */ /* 0x000fe200078ec0ff */
[----:B------:R-:W-:Y:S01]  /*6410*/  FFMA R17, R49, R3, R17 ;  /* 0x0000000331117223 */ /* 0x000fe20000000011 */
[----:B------:R-:W-:Y:S01]  /*6420*/  SHF.L.U32 R3, R71, 0x10, RZ ;  /* 0x0000001047037819 */ /* 0x000fe200000006ff */
[C---:B------:R-:W-:Y:S01]  /*6430*/  FFMA R18, R49.reuse, R0, R18 ;  /* 0x0000000031127223 */ /* 0x040fe20000000012 */
[C---:B------:R-:W-:Y:S01]  /*6440*/  SHF.L.U32 R0, R70.reuse, 0x10, RZ ;  /* 0x0000001046007819 */ /* 0x040fe200000006ff */
[----:B------:R-:W-:Y:S01]  /*6450*/  FFMA R23, R49, R2, R23 ;  /* 0x0000000231177223 */ /* 0x000fe20000000017 */
[----:B------:R-:W-:Y:S01]  /*6460*/  LOP3.LUT R2, R70, 0xffff0000, RZ, 0xc0, !PT ;  /* 0xffff000046027812 */ /* 0x000fe200078ec0ff */
[----:B------:R1:W-:Y:S01]  /*6470*/  STS.128 [R74], R52 ;  /* 0x000000344a007388 */ /* 0x0003e20000000c00 */
[----:B------:R-:W-:Y:S01]  /*6480*/  F2FP.BF16.F32.PACK_AB R8, R9, R8 ;  /* 0x000000080908723e */ /* 0x000fe200000010ff */
[----:B------:R-:W-:Y:S01]  /*6490*/  FFMA R20, R49, R0, R20 ;  /* 0x0000000031147223 */ /* 0x000fe20000000014 */
[----:B------:R-:W-:Y:S01]  /*64a0*/  LOP3.LUT R0, R71, 0xffff0000, RZ, 0xc0, !PT ;  /* 0xffff000047007812 */ /* 0x000fe200078ec0ff */
[----:B------:R-:W-:Y:S01]  /*64b0*/  FMUL R27, R47, R27 ;  /* 0x0000001b2f1b7220 */ /* 0x000fe20000400000 */
[----:B------:R-:W-:Y:S01]  /*64c0*/  F2FP.BF16.F32.PACK_AB R9, R15, R10 ;  /* 0x0000000a0f09723e */ /* 0x000fe200000010ff */
[C---:B------:R-:W-:Y:S01]  /*64d0*/  FFMA R21, R49.reuse, R2, R21 ;  /* 0x0000000231157223 */ /* 0x040fe20000000015 */
[C---:B------:R-:W-:Y:S01]  /*64e0*/  SHF.L.U32 R2, R76.reuse, 0x10, RZ ;  /* 0x000000104c027819 */ /* 0x040fe200000006ff */
[C---:B------:R-:W-:Y:S01]  /*64f0*/  FFMA R22, R49.reuse, R3, R22 ;  /* 0x0000000331167223 */ /* 0x040fe20000000016 */
[----:B------:R-:W-:Y:S01]  /*6500*/  FFMA R27, R49, R0, R27 ;  /* 0x00000000311b7223 */ /* 0x000fe2000000001b */
[----:B------:R-:W-:Y:S01]  /*6510*/  LOP3.LUT R0, R76, 0xffff0000, RZ, 0xc0, !PT ;  /* 0xffff00004c007812 */ /* 0x000fe200078ec0ff */
[----:B------:R-:W-:Y:S01]  /*6520*/  FMUL R31, R47, R31 ;  /* 0x0000001f2f1f7220 */ /* 0x000fe20000400000 */
[----:B------:R-:W-:Y:S01]  /*6530*/  SHF.L.U32 R3, R77, 0x10, RZ ;  /* 0x000000104d037819 */ /* 0x000fe200000006ff */
[----:B------:R-:W-:Y:S01]  /*6540*/  FFMA R24, R49, R2, R24 ;  /* 0x0000000231187223 */ /* 0x000fe20000000018 */
[----:B------:R-:W-:Y:S01]  /*6550*/  F2FP.BF16.F32.PACK_AB R10, R13, R12 ;  /* 0x0000000c0d0a723e */ /* 0x000fe200000010ff */
[----:B------:R-:W-:Y:S01]  /*6560*/  FFMA R25, R49, R0, R25 ;  /* 0x0000000031197223 */ /* 0x000fe20000000019 */
[----:B------:R-:W-:Y:S01]  /*6570*/  F2FP.BF16.F32.PACK_AB R11, R19, R14 ;  /* 0x0000000e130b723e */ /* 0x000fe200000010ff */
[----:B------:R-:W-:Y:S01]  /*6580*/  FFMA R26, R49, R3, R26 ;  /* 0x00000003311a7223 */ /* 0x000fe2000000001a */
[----:B------:R-:W-:Y:S01]  /*6590*/  LOP3.LUT R0, R77, 0xffff0000, RZ, 0xc0, !PT ;  /* 0xffff00004d007812 */ /* 0x000fe200078ec0ff */
[----:B------:R-:W-:Y:S01]  /*65a0*/  FMUL R35, R47, R35 ;  /* 0x000000232f237220 */ /* 0x000fe20000400000 */
[C---:B------:R-:W-:Y:S01]  /*65b0*/  SHF.L.U32 R2, R78.reuse, 0x10, RZ ;  /* 0x000000104e027819 */ /* 0x040fe200000006ff */
[----:B------:R1:W-:Y:S01]  /*65c0*/  STS.128 [R73+0x10], R8 ;  /* 0x0000100849007388 */ /* 0x0003e20000000c00 */
[----:B------:R-:W-:Y:S01]  /*65d0*/  LOP3.LUT R3, R78, 0xffff0000, RZ, 0xc0, !PT ;  /* 0xffff00004e037812 */ /* 0x000fe200078ec0ff */
[----:B------:R-:W-:Y:S01]  /*65e0*/  FFMA R31, R49, R0, R31 ;  /* 0x00000000311f7223 */ /* 0x000fe2000000001f */
[----:B------:R-:W-:Y:S01]  /*65f0*/  SHF.L.U32 R4, R79, 0x10, RZ ;  /* 0x000000104f047819 */ /* 0x000fe200000006ff */
[----:B------:R-:W-:Y:S01]  /*6600*/  FFMA R28, R49, R2, R28 ;  /* 0x00000002311c7223 */ /* 0x000fe2000000001c */
[----:B------:R-:W-:Y:S01]  /*6610*/  F2FP.BF16.F32.PACK_AB R16, R17, R16 ;  /* 0x000000101110723e */ /* 0x000fe200000010ff */
[----:B------:R-:W-:Y:S01]  /*6620*/  FFMA R29, R49, R3, R29 ;  /* 0x00000003311d7223 */ /* 0x000fe2000000001d */
[----:B------:R-:W-:Y:S01]  /*6630*/  LOP3.LUT R5, R79, 0xffff0000, RZ, 0xc0, !PT ;  /* 0xffff00004f057812 */ /* 0x000fe200078ec0ff */
[----:B------:R-:W-:Y:S01]  /*6640*/  FFMA R30, R49, R4, R30 ;  /* 0x00000004311e7223 */ /* 0x000fe2000000001e */
[----:B------:R-:W-:Y:S02]  /*6650*/  F2FP.BF16.F32.PACK_AB R17, R23, R18 ;  /* 0x000000121711723e */ /* 0x000fe400000010ff */
[----:B------:R-:W-:Y:S01]  /*6660*/  F2FP.BF16.F32.PACK_AB R18, R21, R20 ;  /* 0x000000141512723e */ /* 0x000fe200000010ff */
[----:B------:R-:W-:Y:S01]  /*6670*/  FFMA R35, R49, R5, R35 ;  /* 0x0000000531237223 */ /* 0x000fe20000000023 */
[----:B------:R-:W-:Y:S02]  /*6680*/  F2FP.BF16.F32.PACK_AB R19, R27, R22 ;  /* 0x000000161b13723e */ /* 0x000fe400000010ff */
[----:B------:R-:W-:Y:S02]  /*6690*/  F2FP.BF16.F32.PACK_AB R24, R25, R24 ;  /* 0x000000181918723e */ /* 0x000fe400000010ff */
[----:B------:R-:W-:Y:S01]  /*66a0*/  F2FP.BF16.F32.PACK_AB R25, R31, R26 ;  /* 0x0000001a1f19723e */ /* 0x000fe200000010ff */
[----:B------:R1:W-:Y:S01]  /*66b0*/  STS.128 [R72+0x20], R16 ;  /* 0x0000201048007388 */ /* 0x0003e20000000c00 */
[----:B------:R-:W-:Y:S02]  /*66c0*/  F2FP.BF16.F32.PACK_AB R26, R29, R28 ;  /* 0x0000001c1d1a723e */ /* 0x000fe400000010ff */
[----:B------:R-:W-:Y:S02]  /*66d0*/  F2FP.BF16.F32.PACK_AB R27, R35, R30 ;  /* 0x0000001e231b723e */ /* 0x000fe400000010ff */
[----:B------:R-:W-:Y:S03]  /*66e0*/  IADD3 R0, PT, PT, R64, 0x1, RZ ;  /* 0x0000000140007810 */ /* 0x000fe60007ffe0ff */
[----:B------:R1:W-:Y:S01]  /*66f0*/  STS.128 [R67+0x10], R24 ;  /* 0x0000101843007388 */ /* 0x0003e20000000c00 */
[----:B------:R-:W-:Y:S01]  /*6700*/  @!PT LDS RZ, [RZ] ;  /* 0x00000000fffff984 */ /* 0x000fe20000000800 */
[----:B------:R-:W-:Y:S01]  /*6710*/  @!PT LDS RZ, [RZ] ;  /* 0x00000000fffff984 */ /* 0x000fe20000000800 */
[----:B------:R-:W-:Y:S01]  /*6720*/  @!PT LDS RZ, [RZ] ;  /* 0x00000000fffff984 */ /* 0x000fe20000000800 */
[----:B------:R-:W-:Y:S01]  /*6730*/  @!PT LDS RZ, [RZ] ;  /* 0x00000000fffff984 */ /* 0x000fe20000000800 */
[----:B------:R2:W-:Y:S07]  /*6740*/  MEMBAR.ALL.CTA ;  /* 0x0000000000007992 */ /* 0x0005ee0000008000 */
[----:B--2---:R-:W2:Y:S02]  /*6750*/  FENCE.VIEW.ASYNC.S ;  /* 0x00000000000073c6 */ /* 0x004ea40000000000 */
[----:B--2---:R-:W-:Y:S06]  /*6760*/  BAR.SYNC.DEFER_BLOCKING 0x1, 0x80 ;  /* 0x0042000000007b1d */ /* 0x004fec0000010000 */
[----:B------:R-:W-:Y:S05]  /*6770*/  @P0 BRA `(.L_x_91) ;  /* 0x0000000000240947 */ /* 0x000fea0003800000 */
[----:B------:R-:W-:Y:S01]  /*6780*/  R2UR UR4, R75 ;  /* 0x000000004b0472ca */ /* 0x000fe200000e0000 */
[----:B------:R-:W-:Y:S01]  /*6790*/  UIADD3 UR6, UP0, UPT, UR56, 0x680, URZ ;  /* 0x0000068038067890 */ /* 0x000fe2000ff1e0ff */
[----:B------:R-:W-:Y:S02]  /*67a0*/  R2UR UR42, R110 ;  /* 0x000000006e2a72ca */ /* 0x000fe400000e0000 */
[----:B------:R-:W-:Y:S01]  /*67b0*/  R2UR UR43, R108 ;  /* 0x000000006c2b72ca */ /* 0x000fe200000e0000 */
[----:B------:R-:W-:Y:S01]  /*67c0*/  UIADD3.X UR7, UPT, UPT, URZ, UR57, URZ, UP0, !UPT ;  /* 0x00000039ff077290 */ /* 0x000fe200087fe4ff */
[----:B------:R-:W-:Y:S07]  /*67d0*/  R2UR UR44, R109 ;  /* 0x000000006d2c72ca */ /* 0x000fee00000e0000 */
[----:B------:R-:W-:Y:S09]  /*67e0*/  UIADD3 UR40, UPT, UPT, UR52, 0x200, UR4 ;  /* 0x0000020034287890 */ /* 0x000ff2000fffe004 */
[----:B------:R2:W-:Y:S02]  /*67f0*/  UTMASTG.4D.IM2COL [UR40], [UR6] ;  /* 0x00000028060073b5 */ /* 0x0005e40008058000 */
[----:B--2---:R0:W-:Y:S02]  /*6800*/  UTMACMDFLUSH ;  /* 0x00000000000079b7 */ /* 0x0041e40000000000 */
.L_x_91:
[----:B------:R-:W-:Y:S05]  /*6810*/  BSYNC.RECONVERGENT B0 ;  /* 0x0000000000007941 */ /* 0x000fea0003800200 */
.L_x_90:
[----:B------:R-:W-:Y:S01]  /*6820*/  R2UR UR40, R0 ;  /* 0x00000000002872ca */ /* 0x000fe200000e0000 */
[----:B------:R-:W-:Y:S11]  /*6830*/  BSSY.RECONVERGENT B0, `(.L_x_92) ;  /* 0x0000006000007945 */ /* 0x000ff60003800200 */
[----:B------:R-:W-:Y:S01]  /*6840*/  @!UPT UIADD3 URZ, UPT, UPT, URZ, URZ, URZ ;  /* 0x000000fffffff290 */ /* 0x000fe2000fffe0ff */
[----:B------:R-:W-:Y:S04]  /*6850*/  UISETP.NE.AND UP0, UPT, UR40, 0x3, UPT ;  /* 0x000000032800788c */ /* 0x000fe8000bf05270 */
[----:B------:R-:W-:Y:S01]  /*6860*/  USEL UR42, UR40, URZ, UP0 ;  /* 0x000000ff282a7287 */ /* 0x000fe20008000000 */
[----:B------:R-:W-:Y:S11]  /*6870*/  @P0 BRA `(.L_x_93) ;  /* 0x0000000000040947 */ /* 0x000ff60003800000 */
[----:B------:R-:W-:Y:S04]  /*6880*/  DEPBAR.LE SB0, 0x1 ;  /* 0x000080400000791a */ /* 0x000fe80000000000 */
.L_x_93:
[----:B------:R-:W-:Y:S05]  /*6890*/  BSYNC.RECONVERGENT B0 ;  /* 0x0000000000007941 */ /* 0x000fea0003800200 */
.L_x_92:
[----:B------:R-:W-:Y:S01]  /*68a0*/  BAR.SYNC.DEFER_BLOCKING 0x1, 0x80 ;  /* 0x0042000000007b1d */ /* 0x000fe20000010000 */
[----:B------:R-:W-:Y:S01]  /*68b0*/  ISETP.NE.AND P1, PT, R112, RZ, PT ;  /* 0x000000ff7000720c */ /* 0x000fe20003f25270 */
[----:B------:R-:W-:Y:S01]  /*68c0*/  UISETP.NE.AND UP0, UPT, UR54, URZ, UPT ;  /* 0x000000ff3600728c */ /* 0x000fe2000bf05270 */
[----:B------:R-:W-:Y:S11]  /*68d0*/  LEA R3, R115, UR52, 0x3 ;  /* 0x0000003473037c11 */ /* 0x000ff6000f8e18ff */
[----:B------:R-:W-:Y:S01]  /*68e0*/  @P1 SHF.L.U32 R4, R66, 0x1f, RZ ;  /* 0x0000001f42041819 */ /* 0x000fe200000006ff */
[----:B------:R-:W-:Y:S06]  /*68f0*/  BRA.U !UP0, `(.L_x_94) ;  /* 0x0000000108287547 */ /* 0x000fec000b800000 */
[----:B------:R-:W2:Y:S01]  /*6900*/  S2R R0, SR_CgaCtaId ;  /* 0x0000000000007919 */ /* 0x000ea20000008800 */
[----:B------:R-:W-:Y:S05]  /*6910*/  IMAD.U32 R2, RZ, RZ, UR53 ;  /* 0x00000035ff027e24 */ /* 0x000fea000f8e00ff */
[C---:B------:R-:W-:Y:S01]  /*6920*/  @P1 LEA R5, R2.reuse, UR52, 0x3 ;  /* 0x0000003402051c11 */ /* 0x040fe2000f8e18ff */
[----:B------:R-:W-:Y:S04]  /*6930*/  VIADD R2, R2, 0x1 ;  /* 0x0000000102027836 */ /* 0x000fe80000000000 */
[----:B------:R-:W-:Y:S01]  /*6940*/  @P1 VIADD R5, R5, 0x98 ;  /* 0x0000009805051836 */ /* 0x000fe20000000000 */
[C---:B------:R-:W-:Y:S04]  /*6950*/  ISETP.NE.AND P0, PT, R2.reuse, 0x3, PT ;  /* 0x000000030200780c */ /* 0x040fe80003f05270 */
[----:B------:R-:W-:Y:S04]  /*6960*/  SEL R2, R2, RZ, P0 ;  /* 0x000000ff02027207 */ /* 0x000fe80000000000 */
[----:B------:R-:W-:Y:S02]  /*6970*/  R2UR UR53, R2 ;  /* 0x00000000023572ca */ /* 0x000fe400000e0000 */
[----:B--2---:R-:W-:Y:S04]  /*6980*/  @P1 PRMT R0, R0, 0x654, R5 ;  /* 0x0000065400001816 */ /* 0x004fe80000000005 */
[----:B------:R2:W-:Y:S09]  /*6990*/  @P1 SYNCS.ARRIVE.TRANS64.RED.A1T0 RZ, [R0+URZ], RZ ;  /* 0x000000ff00ff19a7 */ /* 0x0005f200081004ff */
.L_x_94:
[----:B------:R-:W3:Y:S01]  /*69a0*/  @P1 SYNCS.PHASECHK.TRANS64.TRYWAIT P0, [R3+URZ+0x80], R4 ;  /* 0x00008004030015a7 */ /* 0x000ee200080011ff */
[----:B------:R-:W-:Y:S01]  /*69b0*/  BSSY B1, `(.L_x_95) ;  /* 0x0000015000017945 */ /* 0x000fe20003800000 */
[----:B---3--:R-:W-:Y:S03]  /*69c0*/  @P1 SEL R116, RZ, 0x1, !P0 ;  /* 0x00000001ff741807 */ /* 0x008fe60004000000 */
[----:B------:R-:W-:Y:S05]  /*69d0*/  @!P1 BRA `(.L_x_96) ;  /* 0x0000000000489947 */ /* 0x000fea0003800000 */
[----:B------:R-:W-:Y:S01]  /*69e0*/  ISETP.NE.AND P1, PT, R117, RZ, PT ;  /* 0x000000ff7500720c */ /* 0x000fe20003f25270 */
[----:B------:R-:W-:Y:S01]  /*69f0*/  BSSY B0, `(.L_x_97) ;  /* 0x000000a000007945 */ /* 0x000fe20003800000 */
[----:B------:R-:W-:Y:S11]  /*6a00*/  ISETP.NE.AND P0, PT, R116, RZ, PT ;  /* 0x000000ff7400720c */ /* 0x000ff60003f05270 */
[----:B------:R-:W-:Y:S04]  /*6a10*/  @P1 IMAD R115, R115, 0x2000, R106 ;  /* 0x0000200073731824 */ /* 0x000fe800078e026a */
[----:B------:R-:W-:Y:S01]  /*6a20*/  @P1 IMAD.IADD R4, R114, 0x1, R115 ;  /* 0x0000000172041824 */ /* 0x000fe200078e0273 */
[----:B------:R-:W-:Y:S03]  /*6a30*/  @P1 IADD3 R2, PT, PT, R113, R115, RZ ;  /* 0x0000007371021210 */ /* 0x000fe60007ffe0ff */
[----:B--2---:R-:W-:Y:S01]  /*6a40*/  @P1 IMAD.IADD R0, R105, 0x1, R4 ;  /* 0x0000000169001824 */ /* 0x004fe200078e0204 */
[----:B------:R-:W-:Y:S06]  /*6a50*/  @P0 BRA `(.L_x_98) ;  /* 0x00000000000c0947 */ /* 0x000fec0003800000 */
[----:B------:R-:W-:Y:S04]  /*6a60*/  SHF.L.U32 R66, R66, 0x1f, RZ ;  /* 0x0000001f42427819 */ /* 0x000fe800000006ff */
[----:B------:R-:W2:Y:S02]  /*6a70*/  SYNCS.PHASECHK.TRANS64.TRYWAIT P0, [R3+URZ+0x80], R66 ;  /* 0x00008042030075a7 */ /* 0x000ea400080011ff */
[----:B--2---:R-:W-:Y:S05]  /*6a80*/  @!P0 BRA `(.L_x_99) ;  /* 0x0000001800308947 */ /* 0x004fea0003800000 */
.L_x_98:
[----:B------:R-:W-:Y:S05]  /*6a90*/  BSYNC B0 ;  /* 0x0000000000007941 */ /* 0x000fea0003800000 */
.L_x_97:
[----:B------:R-:W-:Y:S11]  /*6aa0*/  ISETP.NE.AND P0, PT, R117, RZ, PT ;  /* 0x000000ff7500720c */ /* 0x000ff60003f05270 */
[----:B------:R-:W-:Y:S02]  /*6ab0*/  @!UPT UIADD3 URZ, UPT, UPT, URZ, URZ, URZ ;  /* 0x000000fffffff290 */ /* 0x000fe4000fffe0ff */
[----:B------:R3:W4:Y:S04]  /*6ac0*/  @P0 LDS.128 R56, [R115] ;  /* 0x0000000073380984 */ /* 0x0007280000000c00 */
[----:B------:R3:W1:Y:S04]  /*6ad0*/  @P0 LDS.128 R68, [R2+0x20] ;  /* 0x0000200002440984 */ /* 0x0006680000000c00 */
[----:B------:R3:W1:Y:S04]  /*6ae0*/  @P0 LDS.128 R60, [R4+0x10] ;  /* 0x00001000043c0984 */ /* 0x0006680000000c00 */
[----:B------:R3:W1:Y:S02]  /*6af0*/  @P0 LDS.128 R76, [R0+0x10] ;  /* 0x00001000004c0984 */ /* 0x0006640000000c00 */
.L_x_96:
[----:B------:R-:W-:Y:S05]  /*6b00*/  BSYNC B1 ;  /* 0x0000000000017941 */ /* 0x000fea0003800000 */
.L_x_95:
[----:B--23--:R-:W-:Y:S05]  /*6b10*/  VIADD R0, R48, 0x20 ;  /* 0x0000002030007836 */ /* 0x00cfea0000000000 */
[----:B------:R-:W-:Y:S04]  /*6b20*/  SHF.R.U32.HI R0, RZ, 0x15, R0 ;  /* 0x00000015ff007819 */ /* 0x000fe80000011600 */
[----:B------:R-:W-:Y:S11]  /*6b30*/  LOP3.LUT P0, RZ, R0, 0x3, R100, 0x48, !PT ;  /* 0x0000000300ff7812 */ /* 0x000ff60007804864 */
[----:B------:R-:W-:Y:S02]  /*6b40*/  @!UPT UIADD3 URZ, UPT, UPT, URZ, URZ, URZ ;  /* 0x000000fffffff290 */ /* 0x000fe4000fffe0ff */
[----:B------:R-:W-:Y:S05]  /*6b50*/  @!P0 BRA `(.L_x_100) ;  /* 0x0000000000408947 */ /* 0x000fea0003800000 */
[----:B------:R-:W2:Y:S01]  /*6b60*/  LDCU.64 UR8, c[0x4][0x70] ;  /* 0x01000e00ff0877ac */ /* 0x000ea20008000a00 */
[----:B------:R-:W-:Y:S01]  /*6b70*/  MOV R3, 0x0 ;  /* 0x0000000000037802 */ /* 0x000fe20000000f00 */
[----:B------:R-:W-:Y:S02]  /*6b80*/  HFMA2 R12, -RZ, RZ, 0, 5.9604644775390625e-08 ;  /* 0x00000001ff0c7431 */ /* 0x000fe400000001ff */
[----:B-1----:R-:W-:Y:S02]  /*6b90*/  IMAD.MOV.U32 R8, RZ, RZ, 0x192 ;  /* 0x00000192ff087424 */ /* 0x002fe400078e00ff */
[----:B------:R-:W-:Y:S01]  /*6ba0*/  IMAD.MOV.U32 R13, RZ, RZ, RZ ;  /* 0x000000ffff0d7224 */ /* 0x000fe200078e00ff */
[----:B------:R-:W1:Y:S01]  /*6bb0*/  LDCU.64 UR6, c[0x4][0x78] ;  /* 0x01000f00ff0677ac */ /* 0x000e620008000a00 */
[----:B------:R-:W3:Y:S01]  /*6bc0*/  LDC.64 R2, c[0x4][R3] ;  /* 0x0100000003027b82 */ /* 0x000ee20000000a00 */
[----:B------:R-:W5:Y:S01]  /*6bd0*/  LDCU.64 UR4, c[0x4][0x10] ;  /* 0x01000200ff0477ac */ /* 0x000f620008000a00 */
[----:B--2---:R-:W-:Y:S01]  /*6be0*/  MOV R5, UR9 ;  /* 0x0000000900057c02 */ /* 0x004fe20008000f00 */
[----:B------:R-:W-:Y:S01]  /*6bf0*/  IMAD.U32 R4, RZ, RZ, UR8 ;  /* 0x00000008ff047e24 */ /* 0x000fe2000f8e00ff */
[----:B-1----:R-:W-:Y:S01]  /*6c00*/  MOV R7, UR7 ;  /* 0x0000000700077c02 */ /* 0x002fe20008000f00 */
[----:B------:R-:W-:Y:S01]  /*6c10*/  IMAD.U32 R6, RZ, RZ, UR6 ;  /* 0x00000006ff067e24 */ /* 0x000fe2000f8e00ff */
[----:B-----5:R-:W-:Y:S01]  /*6c20*/  MOV R11, UR5 ;  /* 0x00000005000b7c02 */ /* 0x020fe20008000f00 */
[----:B------:R-:W-:Y:S02]  /*6c30*/  IMAD.U32 R10, RZ, RZ, UR4 ;  /* 0x00000004ff0a7e24 */ /* 0x000fe4000f8e00ff */
[----:B------:R-:W-:Y:S07]  /*6c40*/  LEPC R20, `(.L_x_100) ;  /* 0x000000001014794e */ /* 0x000fee0000000000 */
[----:B---34-:R-:W-:Y:S05]  /*6c50*/  CALL.ABS.NOINC R2 ;  /* 0x0000000002007343 */ /* 0x018fea0003c00000 */
.L_x_100:
[----:B------:R-:W-:Y:S01]  /*6c60*/  ISETP.NE.AND P0, PT, R99, RZ, PT ;  /* 0x000000ff6300720c */ /* 0x000fe20003f05270 */
[----:B------:R-:W-:Y:S05]  /*6c70*/  WARPSYNC.ALL ;  /* 0x0000000000007948 */ /* 0x000fea0003800000 */
[----:B------:R-:W-:Y:S01]  /*6c80*/  R2UR UR4, R48 ;  /* 0x00000000300472ca */ /* 0x000fe200000e0000 */
[----:B------:R-:W-:Y:S01]  /*6c90*/  USHF.L.U32 UR5, UR42, 0xd, URZ ;  /* 0x0000000d2a057899 */ /* 0x000fe200080006ff */
[----:B------:R-:W-:Y:S01]  /*6ca0*/  R2UR UR6, R65 ;  /* 0x00000000410672ca */ /* 0x000fe200000e0000 */
[----:B------:R-:W-:Y:S01]  /*6cb0*/  BSSY.RECONVERGENT B0, `(.L_x_101) ;  /* 0x000008f000007945 */ /* 0x000fe20003800200 */
[C---:B----4-:R-:W-:Y:S02]  /*6cc0*/  SHF.L.U32 R0, R56.reuse, 0x10, RZ ;  /* 0x0000001038007819 */ /* 0x050fe400000006ff */
[----:B------:R-:W-:Y:S02]  /*6cd0*/  LOP3.LUT R2, R56, 0xffff0000, RZ, 0xc0, !PT ;  /* 0xffff000038027812 */ /* 0x000fe400078ec0ff */
[C---:B------:R-:W-:Y:S02]  /*6ce0*/  SHF.L.U32 R3, R57.reuse, 0x10, RZ ;  /* 0x0000001039037819 */ /* 0x040fe400000006ff */
[----:B------:R-:W-:Y:S02]  /*6cf0*/  LOP3.LUT R48, R57, 0xffff0000, RZ, 0xc0, !PT ;  /* 0xffff000039307812 */ /* 0x000fe400078ec0ff */
[C---:B------:R-:W-:Y:S01]  /*6d00*/  SHF.L.U32 R50, R58.reuse, 0x10, RZ ;  /* 0x000000103a327819 */ /* 0x040fe200000006ff */
[----:B-1----:R-:W1:Y:S01]  /*6d10*/  LDTM.x32 R4, tmem[UR4+0x20] ;  /* 0x00002004000479ee */ /* 0x002e6200082c0000 */
[----:B------:R-:W-:Y:S01]  /*6d20*/  LOP3.LUT R51, R58, 0xffff0000, RZ, 0xc0, !PT ;  /* 0xffff00003a337812 */ /* 0x000fe200078ec0ff */
[----:B------:R-:W-:Y:S01]  /*6d30*/  NOP ;  /* 0x0000000000007918 */ /* 0x000fe20000000000 */
[C---:B------:R-:W-:Y:S01]  /*6d40*/  SHF.L.U32 R52, R59.reuse, 0x10, RZ ;  /* 0x000000103b347819 */ /* 0x040fe200000006ff */
[----:B------:R-:W-:Y:S01]  /*6d50*/  UIADD3 UR6, UPT, UPT, UR6, 0xe0, URZ ;  /* 0x000000e006067890 */ /* 0x000fe2000fffe0ff */
[----:B------:R-:W-:Y:S02]  /*6d60*/  LOP3.LUT R53, R59, 0xffff0000, RZ, 0xc0, !PT ;  /* 0xffff00003b357812 */ /* 0x000fe400078ec0ff */
[C---:B------:R-:W-:Y:S01]  /*6d70*/  SHF.L.U32 R54, R60.reuse, 0x10, RZ ;  /* 0x000000103c367819 */ /* 0x040fe200000006ff */
[----:B------:R-:W-:Y:S01]  /*6d80*/  UPRMT UR6, UR45, 0x654, UR6 ;  /* 0x000006542d067896 */ /* 0x000fe20008000006 */
[----:B------:R-:W-:Y:S02]  /*6d90*/  LOP3.LUT R55, R60, 0xffff0000, RZ, 0xc0, !PT ;  /* 0xffff00003c377812 */ /* 0x000fe400078ec0ff */
[C---:B------:R-:W-:Y:S02]  /*6da0*/  SHF.L.U32 R56, R61.reuse, 0x10, RZ ;  /* 0x000000103d387819 */ /* 0x040fe400000006ff */
[----:B------:R-:W-:Y:S02]  /*6db0*/  LOP3.LUT R57, R61, 0xffff0000, RZ, 0xc0, !PT ;  /* 0xffff00003d397812 */ /* 0x000fe400078ec0ff */
[C---:B------:R-:W-:Y:S02]  /*6dc0*/  SHF.L.U32 R58, R62.reuse, 0x10, RZ ;  /* 0x000000103e3a7819 */ /* 0x040fe400000006ff */
[----:B------:R-:W-:Y:S01]  /*6dd0*/  LOP3.LUT R59, R62, 0xffff0000, RZ, 0xc0, !PT ;  /* 0xffff00003e3b7812 */ /* 0x000fe200078ec0ff */
[----:B-1----:R-:W-:Y:S01]  /*6de0*/  SYNCS.ARRIVE.TRANS64.RED.A1T0 RZ, [UR6], RZ ;  /* 0x000000ffffff79a7 */ /* 0x002fe20008100406 */
[C---:B------:R-:W-:Y:S02]  /*6df0*/  SHF.L.U32 R60, R63.reuse, 0x10, RZ ;  /* 0x000000103f3c7819 */ /* 0x040fe400000006ff */
[----:B------:R-:W-:Y:S02]  /*6e00*/  LOP3.LUT R61, R63, 0xffff0000, RZ, 0xc0, !PT ;  /* 0xffff00003f3d7812 */ /* 0x000fe400078ec0ff */
[C---:B------:R-:W-:Y:S01]  /*6e10*/  SHF.L.U32 R62, R68.reuse, 0x10, RZ ;  /* 0x00000010443e7819 */ /* 0x040fe200000006ff */
[C---:B------:R-:W-:Y:S01]  /*6e20*/  FMUL R4, R47.reuse, R4 ;  /* 0x000000042f047220 */ /* 0x040fe20000400000 */
[----:B------:R-:W-:Y:S01]  /*6e30*/  LOP3.LUT R63, R68, 0xffff0000, RZ, 0xc0, !PT ;  /* 0xffff0000443f7812 */ /* 0x000fe200078ec0ff */
[----:B------:R-:W-:Y:S01]  /*6e40*/  FMUL R5, R47, R5 ;  /* 0x000000052f057220 */ /* 0x000fe20000400000 */
[----:B------:R-:W-:Y:S01]  /*6e50*/  SHF.L.U32 R64, R69, 0x10, RZ ;  /* 0x0000001045407819 */ /* 0x000fe200000006ff */
[----:B------:R-:W-:Y:S01]  /*6e60*/  FMUL R6, R47, R6 ;  /* 0x000000062f067220 */ /* 0x000fe20000400000 */
[----:B------:R-:W-:Y:S01]  /*6e70*/  LOP3.LUT R65, R69, 0xffff0000, RZ, 0xc0, !PT ;  /* 0xffff000045417812 */ /* 0x000fe200078ec0ff */
[----:B------:R-:W-:Y:S01]  /*6e80*/  FMUL R7, R47, R7 ;  /* 0x000000072f077220 */ /* 0x000fe20000400000 */
[----:B------:R-:W-:Y:S01]  /*6e90*/  SHF.L.U32 R66, R70, 0x10, RZ ;  /* 0x0000001046427819 */ /* 0x000fe200000006ff */
[----:B------:R-:W-:Y:S01]  /*6ea0*/  FFMA R4, R49, R0, R4 ;  /* 0x0000000031047223 */ /* 0x000fe20000000004 */
[C---:B------:R-:W-:Y:S01]  /*6eb0*/  SHF.L.U32 R74, R78.reuse, 0x10, RZ ;  /* 0x000000104e4a7819 */ /* 0x040fe200000006ff */
[----:B------:R-:W-:Y:S01]  /*6ec0*/  FMUL R8, R47, R8 ;  /* 0x000000082f087220 */ /* 0x000fe20000400000 */
[----:B------:R-:W-:Y:S01]  /*6ed0*/  LOP3.LUT R75, R78, 0xffff0000, RZ, 0xc0, !PT ;  /* 0xffff00004e4b7812 */ /* 0x000fe200078ec0ff */
[C---:B------:R-:W-:Y:S01]  /*6ee0*/  FFMA R5, R49.reuse, R2, R5 ;  /* 0x0000000231057223 */ /* 0x040fe20000000005 */
[----:B------:R-:W-:Y:S01]  /*6ef0*/  LOP3.LUT R67, R70, 0xffff0000, RZ, 0xc0, !PT ;  /* 0xffff000046437812 */ /* 0x000fe200078ec0ff */
[C---:B------:R-:W-:Y:S01]  /*6f00*/  FFMA R6, R49.reuse, R3, R6 ;  /* 0x0000000331067223 */ /* 0x040fe20000000006 */
[C---:B------:R-:W-:Y:S01]  /*6f10*/  FFMA R7, R49.reuse, R48, R7 ;  /* 0x0000003031077223 */ /* 0x040fe20000000007 */
[----:B------:R-:W-:Y:S01]  /*6f20*/  IADD3 R78, PT, PT, R106, UR5, RZ ;  /* 0x000000056a4e7c10 */ /* 0x000fe2000fffe0ff */
[----:B------:R-:W-:Y:S01]  /*6f30*/  FFMA R8, R49, R50, R8 ;  /* 0x0000003231087223 */ /* 0x000fe20000000008 */
[----:B------:R-:W-:Y:S01]  /*6f40*/  F2FP.BF16.F32.PACK_AB R4, R5, R4 ;  /* 0x000000040504723e */ /* 0x000fe200000010ff */
[----:B------:R-:W-:Y:S01]  /*6f50*/  FMUL R9, R47, R9 ;  /* 0x000000092f097220 */ /* 0x000fe20000400000 */
[----:B------:R-:W-:Y:S01]  /*6f60*/  F2FP.BF16.F32.PACK_AB R5, R7, R6 ;  /* 0x000000060705723e */ /* 0x000fe200000010ff */
[----:B------:R-:W-:Y:S01]  /*6f70*/  FMUL R0, R47, R10 ;  /* 0x0000000a2f007220 */ /* 0x000fe20000400000 */
[-C--:B------:R-:W-:Y:S01]  /*6f80*/  IADD3 R114, PT, PT, R114, R78.reuse, RZ ;  /* 0x0000004e72727210 */ /* 0x080fe20007ffe0ff */
[----:B------:R-:W-:Y:S01]  /*6f90*/  FFMA R9, R49, R51, R9 ;  /* 0x0000003331097223 */ /* 0x000fe20000000009 */
[----:B------:R-:W-:Y:S01]  /*6fa0*/  IADD3 R113, PT, PT, R113, R78, RZ ;  /* 0x0000004e71717210 */ /* 0x000fe20007ffe0ff */
[----:B------:R-:W-:Y:S01]  /*6fb0*/  FFMA R0, R49, R52, R0 ;  /* 0x0000003431007223 */ /* 0x000fe20000000000 */
[C---:B------:R-:W-:Y:S01]  /*6fc0*/  FMUL R2, R47.reuse, R11 ;  /* 0x0000000b2f027220 */ /* 0x040fe20000400000 */
[----:B------:R-:W-:Y:S01]  /*6fd0*/  FMUL R3, R47, R12 ;  /* 0x0000000c2f037220 */ /* 0x000fe20000400000 */
[----:B------:R-:W-:Y:S01]  /*6fe0*/  F2FP.BF16.F32.PACK_AB R6, R9, R8 ;  /* 0x000000080906723e */ /* 0x000fe200000010ff */
[----:B------:R-:W-:Y:S01]  /*6ff0*/  FMUL R10, R47, R13 ;  /* 0x0000000d2f0a7220 */ /* 0x000fe20000400000 */
[C---:B------:R-:W-:Y:S01]  /*7000*/  FFMA R2, R49.reuse, R53, R2 ;  /* 0x0000003531027223 */ /* 0x040fe20000000002 */
[----:B------:R-:W-:Y:S01]  /*7010*/  FFMA R3, R49, R54, R3 ;  /* 0x0000003631037223 */ /* 0x000fe20000000003 */
[----:B------:R-:W-:Y:S01]  /*7020*/  FMUL R11, R47, R14 ;  /* 0x0000000e2f0b7220 */ /* 0x000fe20000400000 */
[----:B------:R-:W-:Y:S01]  /*7030*/  FFMA R10, R49, R55, R10 ;  /* 0x00000037310a7223 */ /* 0x000fe2000000000a */
[C---:B------:R-:W-:Y:S01]  /*7040*/  FMUL R15, R47.reuse, R15 ;  /* 0x0000000f2f0f7220 */ /* 0x040fe20000400000 */
[C---:B------:R-:W-:Y:S01]  /*7050*/  FMUL R12, R47.reuse, R16 ;  /* 0x000000102f0c7220 */ /* 0x040fe20000400000 */
[----:B------:R-:W-:Y:S01]  /*7060*/  FMUL R13, R47, R17 ;  /* 0x000000112f0d7220 */ /* 0x000fe20000400000 */
[----:B------:R-:W-:Y:S01]  /*7070*/  FFMA R11, R49, R56, R11 ;  /* 0x00000038310b7223 */ /* 0x000fe2000000000b */
[----:B------:R-:W-:Y:S01]  /*7080*/  FMUL R14, R47, R18 ;  /* 0x000000122f0e7220 */ /* 0x000fe20000400000 */
[----:B------:R-:W-:Y:S01]  /*7090*/  FFMA R15, R49, R57, R15 ;  /* 0x00000039310f7223 */ /* 0x000fe2000000000f */
[----:B------:R-:W-:Y:S01]  /*70a0*/  FMUL R19, R47, R19 ;  /* 0x000000132f137220 */ /* 0x000fe20000400000 */
[----:B------:R-:W-:Y:S01]  /*70b0*/  F2FP.BF16.F32.PACK_AB R7, R2, R0 ;  /* 0x000000000207723e */ /* 0x000fe200000010ff */
[----:B------:R-:W-:Y:S01]  /*70c0*/  FFMA R12, R49, R58, R12 ;  /* 0x0000003a310c7223 */ /* 0x000fe2000000000c */
[----:B------:R-:W-:Y:S01]  /*70d0*/  FMUL R16, R47, R20 ;  /* 0x000000142f107220 */ /* 0x000fe20000400000 */
[----:B------:R-:W-:Y:S01]  /*70e0*/  FFMA R13, R49, R59, R13 ;  /* 0x0000003b310d7223 */ /* 0x000fe2000000000d */
[----:B------:R-:W-:Y:S01]  /*70f0*/  FMUL R17, R47, R21 ;  /* 0x000000152f117220 */ /* 0x000fe20000400000 */
[----:B------:R1:W-:Y:S01]  /*7100*/  STS.128 [R106+UR5], R4 ;  /* 0x000000046a007988 */ /* 0x0003e20008000c05 */
[----:B------:R-:W-:Y:S01]  /*7110*/  SHF.L.U32 R68, R71, 0x10, RZ ;  /* 0x0000001047447819 */ /* 0x000fe200000006ff */
[----:B------:R-:W-:Y:S01]  /*7120*/  FFMA R14, R49, R60, R14 ;  /* 0x0000003c310e7223 */ /* 0x000fe2000000000e */
[----:B------:R-:W-:Y:S01]  /*7130*/  LOP3.LUT R69, R71, 0xffff0000, RZ, 0xc0, !PT ;  /* 0xffff000047457812 */ /* 0x000fe200078ec0ff */
[----:B------:R-:W-:Y:S01]  /*7140*/  FMUL R18, R47, R22 ;  /* 0x000000162f127220 */ /* 0x000fe20000400000 */
[----:B------:R-:W-:Y:S01]  /*7150*/  SHF.L.U32 R70, R76, 0x10, RZ ;  /* 0x000000104c467819 */ /* 0x000fe200000006ff */
[----:B------:R-:W-:Y:S01]  /*7160*/  FFMA R19, R49, R61, R19 ;  /* 0x0000003d31137223 */ /* 0x000fe20000000013 */
[----:B------:R-:W-:Y:S01]  /*7170*/  FMUL R23, R47, R23 ;  /* 0x000000172f177220 */ /* 0x000fe20000400000 */
[----:B------:R-:W-:Y:S01]  /*7180*/  FFMA R16, R49, R62, R16 ;  /* 0x0000003e31107223 */ /* 0x000fe20000000010 */
[----:B------:R-:W-:Y:S01]  /*7190*/  FMUL R20, R47, R24 ;  /* 0x000000182f147220 */ /* 0x000fe20000400000 */
[----:B------:R-:W-:Y:S01]  /*71a0*/  FFMA R17, R49, R63, R17 ;  /* 0x0000003f31117223 */ /* 0x000fe20000000011 */
[----:B------:R-:W-:Y:S01]  /*71b0*/  FMUL R21, R47, R25 ;  /* 0x000000192f157220 */ /* 0x000fe20000400000 */
[----:B------:R-:W-:Y:S01]  /*71c0*/  FFMA R18, R49, R64, R18 ;  /* 0x0000004031127223 */ /* 0x000fe20000000012 */
[----:B------:R-:W-:Y:S01]  /*71d0*/  FMUL R22, R47, R26 ;  /* 0x0000001a2f167220 */ /* 0x000fe20000400000 */
[----:B------:R-:W-:Y:S01]  /*71e0*/  F2FP.BF16.F32.PACK_AB R8, R10, R3 ;  /* 0x000000030a08723e */ /* 0x000fe200000010ff */
[----:B------:R-:W-:Y:S01]  /*71f0*/  FFMA R23, R49, R65, R23 ;  /* 0x0000004131177223 */ /* 0x000fe20000000017 */
[----:B------:R-:W-:Y:S01]  /*7200*/  F2FP.BF16.F32.PACK_AB R9, R15, R11 ;  /* 0x0000000b0f09723e */ /* 0x000fe200000010ff */
[----:B------:R-:W-:Y:S01]  /*7210*/  FMUL R27, R47, R27 ;  /* 0x0000001b2f1b7220 */ /* 0x000fe20000400000 */
[----:B------:R-:W-:Y:S01]  /*7220*/  F2FP.BF16.F32.PACK_AB R10, R13, R12 ;  /* 0x0000000c0d0a723e */ /* 0x000fe200000010ff */
[----:B------:R-:W-:Y:S01]  /*7230*/  FFMA R20, R49, R66, R20 ;  /* 0x0000004231147223 */ /* 0x000fe20000000014 */
[----:B------:R-:W-:Y:S01]  /*7240*/  F2FP.BF16.F32.PACK_AB R11, R19, R14 ;  /* 0x0000000e130b723e */ /* 0x000fe200000010ff */
[----:B------:R-:W-:Y:S01]  /*7250*/  FMUL R24, R47, R28 ;  /* 0x0000001c2f187220 */ /* 0x000fe20000400000 */
[----:B------:R-:W-:Y:S01]  /*7260*/  LOP3.LUT R71, R76, 0xffff0000, RZ, 0xc0, !PT ;  /* 0xffff00004c477812 */ /* 0x000fe200078ec0ff */
[----:B------:R-:W-:Y:S01]  /*7270*/  FFMA R21, R49, R67, R21 ;  /* 0x0000004331157223 */ /* 0x000fe20000000015 */
[----:B------:R-:W-:Y:S01]  /*7280*/  SHF.L.U32 R72, R77, 0x10, RZ ;  /* 0x000000104d487819 */ /* 0x000fe200000006ff */
[----:B------:R1:W-:Y:S01]  /*7290*/  STS.128 [R114+0x10], R8 ;  /* 0x0000100872007388 */ /* 0x0003e20000000c00 */
[----:B------:R-:W-:Y:S01]  /*72a0*/  FMUL R25, R47, R29 ;  /* 0x0000001d2f197220 */ /* 0x000fe20000400000 */
[----:B------:R-:W-:Y:S01]  /*72b0*/  FFMA R22, R49, R68, R22 ;  /* 0x0000004431167223 */ /* 0x000fe20000000016 */
[----:B------:R-:W-:Y:S01]  /*72c0*/  LOP3.LUT R73, R77, 0xffff0000, RZ, 0xc0, !PT ;  /* 0xffff00004d497812 */ /* 0x000fe200078ec0ff */
[----:B------:R-:W-:Y:S01]  /*72d0*/  FMUL R26, R47, R30 ;  /* 0x0000001e2f1a7220 */ /* 0x000fe20000400000 */
[----:B------:R-:W-:Y:S01]  /*72e0*/  FFMA R27, R49, R69, R27 ;  /* 0x00000045311b7223 */ /* 0x000fe2000000001b */
[----:B------:R-:W-:Y:S01]  /*72f0*/  FMUL R31, R47, R31 ;  /* 0x0000001f2f1f7220 */ /* 0x000fe20000400000 */
[----:B------:R-:W-:Y:S01]  /*7300*/  FFMA R24, R49, R70, R24 ;  /* 0x0000004631187223 */ /* 0x000fe20000000018 */
[----:B------:R-:W-:Y:S01]  /*7310*/  FMUL R28, R47, R32 ;  /* 0x000000202f1c7220 */ /* 0x000fe20000400000 */
[----:B------:R-:W-:Y:S01]  /*7320*/  FFMA R25, R49, R71, R25 ;  /* 0x0000004731197223 */ /* 0x000fe20000000019 */
[----:B------:R-:W-:Y:S01]  /*7330*/  SHF.L.U32 R76, R79, 0x10, RZ ;  /* 0x000000104f4c7819 */ /* 0x000fe200000006ff */
[----:B------:R-:W-:Y:S01]  /*7340*/  FMUL R29, R47, R33 ;  /* 0x000000212f1d7220 */ /* 0x000fe20000400000 */
[----:B------:R-:W-:Y:S01]  /*7350*/  F2FP.BF16.F32.PACK_AB R16, R17, R16 ;  /* 0x000000101110723e */ /* 0x000fe200000010ff */
[----:B------:R-:W-:Y:S01]  /*7360*/  FFMA R26, R49, R72, R26 ;  /* 0x00000048311a7223 */ /* 0x000fe2000000001a */
[----:B------:R-:W-:Y:S01]  /*7370*/  LOP3.LUT R77, R79, 0xffff0000, RZ, 0xc0, !PT ;  /* 0xffff00004f4d7812 */ /* 0x000fe200078ec0ff */
[----:B------:R-:W-:Y:S01]  /*7380*/  FMUL R30, R47, R34 ;  /* 0x000000222f1e7220 */ /* 0x000fe20000400000 */
[----:B------:R-:W-:Y:S01]  /*7390*/  F2FP.BF16.F32.PACK_AB R17, R23, R18 ;  /* 0x000000121711723e */ /* 0x000fe200000010ff */
[----:B------:R-:W-:Y:S01]  /*73a0*/  FFMA R31, R49, R73, R31 ;  /* 0x00000049311f7223 */ /* 0x000fe2000000001f */
[----:B------:R-:W-:Y:S01]  /*73b0*/  FMUL R35, R47, R35 ;  /* 0x000000232f237220 */ /* 0x000fe20000400000 */
[----:B------:R-:W-:Y:S01]  /*73c0*/  F2FP.BF16.F32.PACK_AB R18, R21, R20 ;  /* 0x000000141512723e */ /* 0x000fe200000010ff */
[----:B------:R-:W-:Y:S01]  /*73d0*/  FFMA R28, R49, R74, R28 ;  /* 0x0000004a311c7223 */ /* 0x000fe2000000001c */
[----:B------:R-:W-:Y:S01]  /*73e0*/  F2FP.BF16.F32.PACK_AB R19, R27, R22 ;  /* 0x000000161b13723e */ /* 0x000fe200000010ff */
[C---:B------:R-:W-:Y:S01]  /*73f0*/  FFMA R29, R49.reuse, R75, R29 ;  /* 0x0000004b311d7223 */ /* 0x040fe2000000001d */
[C---:B------:R-:W-:Y:S01]  /*7400*/  FFMA R30, R49.reuse, R76, R30 ;  /* 0x0000004c311e7223 */ /* 0x040fe2000000001e */
[----:B------:R-:W-:Y:S01]  /*7410*/  FFMA R35, R49, R77, R35 ;  /* 0x0000004d31237223 */ /* 0x000fe20000000023 */
[----:B------:R-:W-:Y:S01]  /*7420*/  F2FP.BF16.F32.PACK_AB R24, R25, R24 ;  /* 0x000000181918723e */ /* 0x000fe200000010ff */
[----:B------:R1:W-:Y:S01]  /*7430*/  STS.128 [R113+0x20], R16 ;  /* 0x0000201071007388 */ /* 0x0003e20000000c00 */
[----:B------:R-:W-:Y:S02]  /*7440*/  F2FP.BF16.F32.PACK_AB R25, R31, R26 ;  /* 0x0000001a1f19723e */ /* 0x000fe400000010ff */
[----:B------:R-:W-:Y:S02]  /*7450*/  F2FP.BF16.F32.PACK_AB R26, R29, R28 ;  /* 0x0000001c1d1a723e */ /* 0x000fe400000010ff */
[----:B------:R-:W-:Y:S02]  /*7460*/  F2FP.BF16.F32.PACK_AB R27, R35, R30 ;  /* 0x0000001e231b723e */ /* 0x000fe400000010ff */
[----:B------:R-:W-:Y:S05]  /*7470*/  IADD3 R0, PT, PT, R105, R114, RZ ;  /* 0x0000007269007210 */ /* 0x000fea0007ffe0ff */
        /* <DEDUP_REMOVED lines=11> */
[----:B------:R-:W-:Y:S01]  /*7530*/  R2UR UR11, R108 ;  /* 0x000000006c0b72ca */ /* 0x000fe200000e0000 */
[----:B------:R-:W-:Y:S01]  /*7540*/  UIADD3 UR9, UPT, UPT, UR41, 0x20, URZ ;  /* 0x0000002029097890 */ /* 0x000fe2000fffe0ff */
[----:B------:R-:W-:Y:S01]  /*7550*/  R2UR UR12, R109 ;  /* 0x000000006d0c72ca */ /* 0x000fe200000e0000 */
[----:B------:R-:W-:Y:S02]  /*7560*/  UIADD3 UR8, UPT, UPT, UR52, 0x200, UR5 ;  /* 0x0000020034087890 */ /* 0x000fe4000fffe005 */
[----:B------:R-:W-:Y:S10]  /*7570*/  UIADD3.X UR7, UPT, UPT, URZ, UR57, URZ, UP0, !UPT ;  /* 0x00000039ff077290 */ /* 0x000ff400087fe4ff */
[----:B------:R2:W-:Y:S02]  /*7580*/  UTMASTG.4D.IM2COL [UR8], [UR6] ;  /* 0x00000008060073b5 */ /* 0x0005e40008058000 */
[----:B--2---:R0:W-:Y:S02]  /*7590*/  UTMACMDFLUSH ;  /* 0x00000000000079b7 */ /* 0x0041e40000000000 */
.L_x_102:
[----:B------:R-:W-:Y:S05]  /*75a0*/  BSYNC.RECONVERGENT B0 ;  /* 0x0000000000007941 */ /* 0x000fea0003800200 */
.L_x_101:
[----:B-1----:R-:W-:Y:S01]  /*75b0*/  MOV R0, UR40 ;  /* 0x0000002800007c02 */ /* 0x002fe20008000f00 */
[----:B------:R-:W-:Y:S01]  /*75c0*/  UIADD3 UR42, UPT, UPT, UR42, 0x1, URZ ;  /* 0x000000012a2a7890 */ /* 0x000fe2000fffe0ff */
[----:B------:R-:W-:Y:S05]  /*75d0*/  BSSY.RECONVERGENT B0, `(.L_x_103) ;  /* 0x0000005000007945 */ /* 0x000fea0003800200 */
[----:B------:R-:W-:Y:S02]  /*75e0*/  MOV R2, UR42 ;  /* 0x0000002a00027c02 */ /* 0x000fe40008000f00 */
[----:B------:R-:W-:Y:S01]  /*75f0*/  MOV R64, UR42 ;  /* 0x0000002a00407c02 */ /* 0x000fe20008000f00 */
[----:B------:R-:W-:Y:S05]  /*7600*/  @P0 BRA `(.L_x_104) ;  /* 0x0000000000040947 */ /* 0x000fea0003800000 */
[----:B------:R-:W-:Y:S04]  /*7610*/  DEPBAR.LE SB0, 0x1 ;  /* 0x000080400000791a */ /* 0x000fe80000000000 */
.L_x_104:
[----:B------:R-:W-:Y:S05]  /*7620*/  BSYNC.RECONVERGENT B0 ;  /* 0x0000000000007941 */ /* 0x000fea0003800200 */
.L_x_103:
[----:B------:R-:W-:Y:S01]  /*7630*/  BAR.SYNC.DEFER_BLOCKING 0x1, 0x80 ;  /* 0x0042000000007b1d */ /* 0x000fe20000010000 */
[----:B------:R-:W-:Y:S01]  /*7640*/  ISETP.NE.AND P0, PT, R2, 0x3, PT ;  /* 0x000000030200780c */ /* 0x000fe20003f05270 */
[----:B------:R-:W-:Y:S01]  /*7650*/  UISETP.NE.AND UP0, UPT, UR54, -0x2, UPT ;  /* 0xfffffffe3600788c */ /* 0x000fe2000bf05270 */
[----:B------:R-:W-:Y:S02]  /*7660*/  VIADD R45, R45, 0x1 ;  /* 0x000000012d2d7836 */ /* 0x000fe40000000000 */
[----:B------:R-:W-:Y:S02]  /*7670*/  ISETP.EQ.XOR P1, PT, R0, 0x3, !P0 ;  /* 0x000000030000780c */ /* 0x000fe40004722a70 */
[----:B------:R-:W-:Y:S02]  /*7680*/  SEL R64, R64, RZ, P0 ;  /* 0x000000ff40407207 */ /* 0x000fe40000000000 */
[----:B------:R-:W-:Y:S04]  /*7690*/  SEL R0, RZ, 0x1, !P1 ;  /* 0x00000001ff007807 */ /* 0x000fe80004800000 */
[----:B------:R-:W-:Y:S01]  /*76a0*/  LOP3.LUT R98, R98, R0, RZ, 0x3c, !PT ;  /* 0x0000000062627212 */ /* 0x000fe200078e3cff */
[----:B------:R-:W-:Y:S06]  /*76b0*/  BRA.U !UP0, `(.L_x_105) ;  /* 0x00000001082c7547 */ /* 0x000fec000b800000 */
[----:B------:R-:W-:Y:S01]  /*76c0*/  ISETP.NE.AND P2, PT, R112, RZ, PT ;  /* 0x000000ff7000720c */ /* 0x000fe20003f45270 */
[----:B------:R-:W1:Y:S01]  /*76d0*/  S2R R0, SR_CgaCtaId ;  /* 0x0000000000007919 */ /* 0x000e620000008800 */
[----:B------:R-:W-:Y:S11]  /*76e0*/  IMAD.U32 R2, RZ, RZ, UR53 ;  /* 0x00000035ff027e24 */ /* 0x000ff6000f8e00ff */
[C---:B------:R-:W-:Y:S01]  /*76f0*/  @P2 LEA R3, R2.reuse, UR52, 0x3 ;  /* 0x0000003402032c11 */ /* 0x040fe2000f8e18ff */
[----:B------:R-:W-:Y:S04]  /*7700*/  VIADD R2, R2, 0x1 ;  /* 0x0000000102027836 */ /* 0x000fe80000000000 */
[----:B------:R-:W-:Y:S01]  /*7710*/  @P2 VIADD R3, R3, 0x98 ;  /* 0x0000009803032836 */ /* 0x000fe20000000000 */
[C---:B------:R-:W-:Y:S04]  /*7720*/  ISETP.NE.AND P0, PT, R2.reuse, 0x3, PT ;  /* 0x000000030200780c */ /* 0x040fe80003f05270 */
[----:B------:R-:W-:Y:S04]  /*7730*/  SEL R2, R2, RZ, P0 ;  /* 0x000000ff02027207 */ /* 0x000fe80000000000 */
[----:B------:R-:W-:Y:S02]  /*7740*/  R2UR UR53, R2 ;  /* 0x00000000023572ca */ /* 0x000fe400000e0000 */
[----:B-1----:R-:W-:Y:S04]  /*7750*/  @P2 PRMT R0, R0, 0x654, R3 ;  /* 0x0000065400002816 */ /* 0x002fe80000000003 */
[----:B------:R1:W-:Y:S09]  /*7760*/  @P2 SYNCS.ARRIVE.TRANS64.RED.A1T0 RZ, [R0+URZ], RZ ;  /* 0x000000ff00ff29a7 */ /* 0x0003f200081004ff */
.L_x_105:
[----:B------:R-:W-:Y:S01]  /*7770*/  ISETP.NE.AND P1, PT, R107, RZ, PT ;  /* 0x000000ff6b00720c */ /* 0x000fe20003f25270 */
[----:B------:R-:W-:Y:S01]  /*7780*/  UIADD3 UR54, UPT, UPT, UR54, 0x2, URZ ;  /* 0x0000000236367890 */ /* 0x000fe2000fffe0ff */
[----:B------:R-:W-:Y:S01]  /*7790*/  ISETP.NE.AND P0, PT, R45, 0x2, PT ;  /* 0x000000022d00780c */ /* 0x000fe20003f05270 */
[----:B------:R-:W-:Y:S01]  /*77a0*/  IMAD.IADD R14, R43, 0x1, R90 ;  /* 0x000000012b0e7824 */ /* 0x000fe200078e025a */
[----:B------:R-:W-:Y:S01]  /*77b0*/  LOP3.LUT R96, R96, 0x1, RZ, 0x3c, !PT ;  /* 0x0000000160607812 */ /* 0x000fe200078e3cff */
[----:B------:R-:W-:Y:S01]  /*77c0*/  IMAD.IADD R18, R44, 0x1, R91 ;  /* 0x000000012c127824 */ /* 0x000fe200078e025b */
[----:B-1----:R-:W-:Y:S01]  /*77d0*/  SEL R0, RZ, 0x1, P0 ;  /* 0x00000001ff007807 */ /* 0x002fe20000000000 */
[----:B------:R-:W-:Y:S01]  /*77e0*/  IMAD.MOV.U32 R17, RZ, RZ, R104 ;  /* 0x000000ffff117224 */ /* 0x000fe200078e0068 */
[----:B------:R-:W-:Y:S02]  /*77f0*/  SEL R45, R45, RZ, P0 ;  /* 0x000000ff2d2d7207 */ /* 0x000fe40000000000 */
[----:B------:R-:W-:Y:S03]  /*7800*/  LOP3.LUT R97, R97, R0, RZ, 0x3c, !PT ;  /* 0x0000000061617212 */ /* 0x000fe600078e3cff */
[----:B------:R-:W-:Y:S05]  /*7810*/  @P1 BRA `(.L_x_106) ;  /* 0xffffffd400e81947 */ /* 0x000fea000383ffff */
[----:B------:R-:W-:-:S13]  /*7820*/  ISETP.NE.AND P1, PT, R101, RZ, PT ;  /* 0x000000ff6500720c */ /* 0x000fda0003f25270 */
[----:B------:R-:W-:Y:S05]  /*7830*/  @!P1 BRA `(.L_x_107) ;  /* 0x0000000000489947 */ /* 0x000fea0003800000 */
[----:B------:R-:W1:Y:S02]  /*7840*/  LDCU.64 UR4, c[0x0][0x890] ;  /* 0x00011200ff0477ac */ /* 0x000e640008000a00 */
[----:B-1----:R-:W-:-:S04]  /*7850*/  UISETP.NE.U32.AND UP0, UPT, UR4, URZ, UPT ;  /* 0x000000ff0400728c */ /* 0x002fc8000bf05070 */
[----:B------:R-:W-:-:S09]  /*7860*/  UISETP.NE.AND.EX UP0, UPT, UR5, URZ, UPT, UP0 ;  /* 0x000000ff0500728c */ /* 0x000fd2000bf05300 */
[----:B------:R-:W-:Y:S05]  /*7870*/  BRA.U UP0, `(.L_x_108) ;  /* 0x00000001000c7547 */ /* 0x000fea000b800000 */
[----:B------:R-:W-:-:S13]  /*7880*/  FSETP.NEU.AND P0, PT, R49, RZ, PT ;  /* 0x000000ff3100720b */ /* 0x000fda0003f0d000 */
[----:B------:R-:W-:Y:S05]  /*7890*/  @!P0 EXIT ;  /* 0x000000000000894d */ /* 0x000fea0003800000 */
[----:B------:R-:W-:Y:S05]  /*78a0*/  BRA `(.L_x_107) ;  /* 0x00000000002c7947 */ /* 0x000fea0003800000 */
.L_x_108:
[----:B------:R-:W-:Y:S01]  /*78b0*/  ISETP.NE.AND P0, PT, R111, RZ, PT ;  /* 0x000000ff6f00720c */ /* 0x000fe20003f05270 */
[----:B------:R-:W-:-:S12]  /*78c0*/  BSSY.RECONVERGENT B0, `(.L_x_107) ;  /* 0x0000009000007945 */ /* 0x000fd80003800200 */
[----:B------:R-:W-:Y:S05]  /*78d0*/  @P0 BRA `(.L_x_109) ;  /* 0x0000000000140947 */ /* 0x000fea0003800000 */
[----:B------:R-:W1:Y:S02]  /*78e0*/  LDCU.64 UR4, c[0x0][0x888] ;  /* 0x00011100ff0477ac */ /* 0x000e640008000a00 */
[----:B-1----:R-:W-:-:S04]  /*78f0*/  ISETP.NE.U32.AND P0, PT, RZ, UR4, PT ;  /* 0x00000004ff007c0c */ /* 0x002fc8000bf05070 */
[----:B------:R-:W-:-:S13]  /*7900*/  ISETP.NE.AND.EX P0, PT, RZ, UR5, PT, P0 ;  /* 0x00000005ff007c0c */ /* 0x000fda000bf05300 */
[----:B------:R-:W-:Y:S05]  /*7910*/  @!P0 EXIT ;  /* 0x000000000000894d */ /* 0x000fea0003800000 */
[----:B------:R-:W-:Y:S05]  /*7920*/  BRA `(.L_x_110) ;  /* 0x0000000000087947 */ /* 0x000fea0003800000 */
.L_x_109:
[----:B------:R-:W-:-:S13]  /*7930*/  FSETP.NEU.AND P0, PT, R49, RZ, PT ;  /* 0x000000ff3100720b */ /* 0x000fda0003f0d000 */
[----:B------:R-:W-:Y:S05]  /*7940*/  @!P0 EXIT ;  /* 0x000000000000894d */ /* 0x000fea0003800000 */
.L_x_110:
[----:B------:R-:W-:Y:S05]  /*7950*/  BSYNC.RECONVERGENT B0 ;  /* 0x0000000000007941 */ /* 0x000fea0003800200 */
.L_x_107:
[----:B------:R-:W-:Y:S01]  /*7960*/  ULEA UR4, UR53, UR52, 0x3 ;  /* 0x0000003435047291 */ /* 0x000fe2000f8e18ff */
[----:B------:R-:W-:-:S04]  /*7970*/  DEPBAR.LE SB0, 0x0 ;  /* 0x000080000000791a */ /* 0x000fc80000000000 */
[----:B------:R-:W-:-:S04]  /*7980*/  UIADD3 UR4, UPT, UPT, UR4, 0x98, URZ ;  /* 0x0000009804047890 */ /* 0x000fc8000fffe0ff */
[----:B------:R-:W-:-:S09]  /*7990*/  UPRMT UR4, UR45, 0x654, UR4 ;  /* 0x000006542d047896 */ /* 0x000fd20008000004 */
[----:B------:R-:W-:Y:S01]  /*79a0*/  SYNCS.ARRIVE.TRANS64.RED.A1T0 RZ, [UR4], RZ ;  /* 0x000000ffffff79a7 */ /* 0x000fe20008100404 */
[----:B------:R-:W-:Y:S05]  /*79b0*/  EXIT ;  /* 0x000000000000794d */ /* 0x000fea0003800000 */
.L_x_19:
[----:B------:R-:W-:Y:S07]  /*79c0*/  MOV R2, UR9 ;  /* 0x0000000900027c02 */ /* 0x000fee0008000f00 */
.L_x_111:
[----:B-1----:R1:W2:Y:S02]  /*79d0*/  SYNCS.PHASECHK.TRANS64.TRYWAIT P2, [R2+URZ+0x40], R4 ;  /* 0x00004004020075a7 */ /* 0x0022a400080411ff */
[----:B--2---:R-:W-:Y:S05]  /*79e0*/  @!P2 NANOSLEEP.SYNCS 0x989680 ;  /* 0x009896800000a95d */ /* 0x004fea0003900000 */
[----:B------:R-:W2:Y:S02]  /*79f0*/  @!P2 SYNCS.PHASECHK.TRANS64 P2, [R2+URZ+0x40], R4 ;  /* 0x000040040200a5a7 */ /* 0x000ea400080410ff */
[----:B--2---:R-:W-:Y:S05]  /*7a00*/  @!P2 BRA `(.L_x_111) ;  /* 0xfffffffc00f0a947 */ /* 0x004fea000383ffff */
[----:B------:R-:W-:Y:S05]  /*7a10*/  BRA `(.L_x_18) ;  /* 0xffffff9c00847947 */ /* 0x000fea000383ffff */
.L_x_25:
[----:B------:R-:W-:Y:S07]  /*7a20*/  MOV R2, UR17 ;  /* 0x0000001100027c02 */ /* 0x000fee0008000f00 */
.L_x_112:
[----:B-1----:R1:W2:Y:S02]  /*7a30*/  SYNCS.PHASECHK.TRANS64.TRYWAIT P1, [R2+URZ+0x40], R4 ;  /* 0x00004004020075a7 */ /* 0x0022a400080211ff */
[----:B--2---:R-:W-:Y:S05]  /*7a40*/  @!P1 NANOSLEEP.SYNCS 0x989680 ;  /* 0x009896800000995d */ /* 0x004fea0003900000 */
[----:B------:R-:W2:Y:S02]  /*7a50*/  @!P1 SYNCS.PHASECHK.TRANS64 P1, [R2+URZ+0x40], R4 ;  /* 0x00004004020095a7 */ /* 0x000ea400080210ff */
[----:B--2---:R-:W-:Y:S05]  /*7a60*/  @!P1 BRA `(.L_x_112) ;  /* 0xfffffffc00f09947 */ /* 0x004fea000383ffff */
[----:B------:R-:W-:Y:S05]  /*7a70*/  BRA `(.L_x_24) ;  /* 0xffffffa000ec7947 */ /* 0x000fea000383ffff */
.L_x_29:
[----:B-1----:R-:W-:-:S07]  /*7a80*/  MOV R2, UR22 ;  /* 0x0000001600027c02 */ /* 0x002fce0008000f00 */
.L_x_113:
[----:B-1----:R1:W2:Y:S02]  /*7a90*/  SYNCS.PHASECHK.TRANS64.TRYWAIT P1, [R2+URZ+0xc0], R3 ;  /* 0x0000c003020075a7 */ /* 0x0022a400080211ff */
[----:B--2---:R-:W-:Y:S05]  /*7aa0*/  @!P1 NANOSLEEP.SYNCS 0x989680 ;  /* 0x009896800000995d */ /* 0x004fea0003900000 */
[----:B------:R-:W2:Y:S02]  /*7ab0*/  @!P1 SYNCS.PHASECHK.TRANS64 P1, [R2+URZ+0xc0], R3 ;  /* 0x0000c003020095a7 */ /* 0x000ea400080210ff */
[----:B--2---:R-:W-:Y:S05]  /*7ac0*/  @!P1 BRA `(.L_x_113) ;  /* 0xfffffffc00f09947 */ /* 0x004fea000383ffff */
[----:B------:R-:W-:Y:S05]  /*7ad0*/  BRA `(.L_x_114) ;  /* 0xffffffa400b07947 */ /* 0x000fea000383ffff */
.L_x_33:
[----:B------:R-:W-:-:S07]  /*7ae0*/  MOV R0, UR4 ;  /* 0x0000000400007c02 */ /* 0x000fce0008000f00 */
.L_x_115:
[----:B-1----:R1:W2:Y:S02]  /*7af0*/  SYNCS.PHASECHK.TRANS64.TRYWAIT P0, [R0+URZ], R2 ;  /* 0x00000002000075a7 */ /* 0x0022a400080011ff */
[----:B--2---:R-:W-:Y:S05]  /*7b00*/  @!P0 NANOSLEEP.SYNCS 0x989680 ;  /* 0x009896800000895d */ /* 0x004fea0003900000 */
[----:B------:R-:W2:Y:S02]  /*7b10*/  @!P0 SYNCS.PHASECHK.TRANS64 P0, [R0+URZ], R2 ;  /* 0x00000002000085a7 */ /* 0x000ea400080010ff */
[----:B--2---:R-:W-:Y:S05]  /*7b20*/  @!P0 BRA `(.L_x_115) ;  /* 0xfffffffc00f08947 */ /* 0x004fea000383ffff */
[----:B------:R-:W-:Y:S05]  /*7b30*/  BRA `(.L_x_116) ;  /* 0xffffffac00087947 */ /* 0x000fea000383ffff */
.L_x_34:
[----:B------:R-:W-:-:S07]  /*7b40*/  MOV R0, UR4 ;  /* 0x0000000400007c02 */ /* 0x000fce0008000f00 */
.L_x_117:
[----:B-1----:R1:W2:Y:S02]  /*7b50*/  SYNCS.PHASECHK.TRANS64.TRYWAIT P0, [R0+URZ], R2 ;  /* 0x00000002000075a7 */ /* 0x0022a400080011ff */
[----:B--2---:R-:W-:Y:S05]  /*7b60*/  @!P0 NANOSLEEP.SYNCS 0x989680 ;  /* 0x009896800000895d */ /* 0x004fea0003900000 */
[----:B------:R-:W2:Y:S02]  /*7b70*/  @!P0 SYNCS.PHASECHK.TRANS64 P0, [R0+URZ], R2 ;  /* 0x00000002000085a7 */ /* 0x000ea400080010ff */
[----:B--2---:R-:W-:Y:S05]  /*7b80*/  @!P0 BRA `(.L_x_117) ;  /* 0xfffffffc00f08947 */ /* 0x004fea000383ffff */
[----:B------:R-:W-:Y:S05]  /*7b90*/  BRA `(.L_x_118) ;  /* 0xffffffac00187947 */ /* 0x000fea000383ffff */
.L_x_35:
[----:B------:R-:W-:-:S07]  /*7ba0*/  MOV R0, UR4 ;  /* 0x0000000400007c02 */ /* 0x000fce0008000f00 */
.L_x_119:
[----:B-1----:R1:W2:Y:S02]  /*7bb0*/  SYNCS.PHASECHK.TRANS64.TRYWAIT P0, [R0+URZ], R2 ;  /* 0x00000002000075a7 */ /* 0x0022a400080011ff */
[----:B--2---:R-:W-:Y:S05]  /*7bc0*/  @!P0 NANOSLEEP.SYNCS 0x989680 ;  /* 0x009896800000895d */ /* 0x004fea0003900000 */
[----:B------:R-:W2:Y:S02]  /*7bd0*/  @!P0 SYNCS.PHASECHK.TRANS64 P0, [R0+URZ], R2 ;  /* 0x00000002000085a7 */ /* 0x000ea400080010ff */
[----:B--2---:R-:W-:Y:S05]  /*7be0*/  @!P0 BRA `(.L_x_119) ;  /* 0xfffffffc00f08947 */ /* 0x004fea000383ffff */
[----:B------:R-:W-:Y:S05]  /*7bf0*/  BRA `(.L_x_120) ;  /* 0xffffffac00287947 */ /* 0x000fea000383ffff */
.L_x_36:
[----:B------:R-:W-:-:S07]  /*7c00*/  MOV R0, UR4 ;  /* 0x0000000400007c02 */ /* 0x000fce0008000f00 */
.L_x_121:
[----:B-1----:R1:W2:Y:S02]  /*7c10*/  SYNCS.PHASECHK.TRANS64.TRYWAIT P0, [R0+URZ], R2 ;  /* 0x00000002000075a7 */ /* 0x0022a400080011ff */
[----:B--2---:R-:W-:Y:S05]  /*7c20*/  @!P0 NANOSLEEP.SYNCS 0x989680 ;  /* 0x009896800000895d */ /* 0x004fea0003900000 */
[----:B------:R-:W2:Y:S02]  /*7c30*/  @!P0 SYNCS.PHASECHK.TRANS64 P0, [R0+URZ], R2 ;  /* 0x00000002000085a7 */ /* 0x000ea400080010ff */
[----:B--2---:R-:W-:Y:S05]  /*7c40*/  @!P0 BRA `(.L_x_121) ;  /* 0xfffffffc00f08947 */ /* 0x004fea000383ffff */
[----:B------:R-:W-:Y:S05]  /*7c50*/  BRA `(.L_x_122) ;  /* 0xffffffac00387947 */ /* 0x000fea000383ffff */
.L_x_37:
[----:B------:R-:W-:-:S07]  /*7c60*/  MOV R0, UR4 ;  /* 0x0000000400007c02 */ /* 0x000fce0008000f00 */
.L_x_123:
[----:B-1----:R1:W2:Y:S02]  /*7c70*/  SYNCS.PHASECHK.TRANS64.TRYWAIT P0, [R0+URZ], R2 ;  /* 0x00000002000075a7 */ /* 0x0022a400080011ff */
[----:B--2---:R-:W-:Y:S05]  /*7c80*/  @!P0 NANOSLEEP.SYNCS 0x989680 ;  /* 0x009896800000895d */ /* 0x004fea0003900000 */
[----:B------:R-:W2:Y:S02]  /*7c90*/  @!P0 SYNCS.PHASECHK.TRANS64 P0, [R0+URZ], R2 ;  /* 0x00000002000085a7 */ /* 0x000ea400080010ff */
[----:B--2---:R-:W-:Y:S05]  /*7ca0*/  @!P0 BRA `(.L_x_123) ;  /* 0xfffffffc00f08947 */ /* 0x004fea000383ffff */
[----:B------:R-:W-:Y:S05]  /*7cb0*/  BRA `(.L_x_124) ;  /* 0xffffffac00487947 */ /* 0x000fea000383ffff */
.L_x_38:
[----:B------:R-:W-:-:S07]  /*7cc0*/  MOV R0, UR4 ;  /* 0x0000000400007c02 */ /* 0x000fce0008000f00 */
.L_x_125:
[----:B-1----:R1:W2:Y:S02]  /*7cd0*/  SYNCS.PHASECHK.TRANS64.TRYWAIT P0, [R0+URZ], R2 ;  /* 0x00000002000075a7 */ /* 0x0022a400080011ff */
[----:B--2---:R-:W-:Y:S05]  /*7ce0*/  @!P0 NANOSLEEP.SYNCS 0x989680 ;  /* 0x009896800000895d */ /* 0x004fea0003900000 */
[----:B------:R-:W2:Y:S02]  /*7cf0*/  @!P0 SYNCS.PHASECHK.TRANS64 P0, [R0+URZ], R2 ;  /* 0x00000002000085a7 */ /* 0x000ea400080010ff */
[----:B--2---:R-:W-:Y:S05]  /*7d00*/  @!P0 BRA `(.L_x_125) ;  /* 0xfffffffc00f08947 */ /* 0x004fea000383ffff */
[----:B------:R-:W-:Y:S05]  /*7d10*/  BRA `(.L_x_126) ;  /* 0xffffffac00587947 */ /* 0x000fea000383ffff */
.L_x_39:
[----:B------:R-:W-:-:S07]  /*7d20*/  MOV R0, UR4 ;  /* 0x0000000400007c02 */ /* 0x000fce0008000f00 */
.L_x_127:
[----:B-1----:R1:W2:Y:S02]  /*7d30*/  SYNCS.PHASECHK.TRANS64.TRYWAIT P0, [R0+URZ], R2 ;  /* 0x00000002000075a7 */ /* 0x0022a400080011ff */
[----:B--2---:R-:W-:Y:S05]  /*7d40*/  @!P0 NANOSLEEP.SYNCS 0x989680 ;  /* 0x009896800000895d */ /* 0x004fea0003900000 */
[----:B------:R-:W2:Y:S02]  /*7d50*/  @!P0 SYNCS.PHASECHK.TRANS64 P0, [R0+URZ], R2 ;  /* 0x00000002000085a7 */ /* 0x000ea400080010ff */
[----:B--2---:R-:W-:Y:S05]  /*7d60*/  @!P0 BRA `(.L_x_127) ;  /* 0xfffffffc00f08947 */ /* 0x004fea000383ffff */
[----:B------:R-:W-:Y:S05]  /*7d70*/  BRA `(.L_x_128) ;  /* 0xffffffac00687947 */ /* 0x000fea000383ffff */
.L_x_42:
[----:B------:R-:W-:-:S07]  /*7d80*/  MOV R4, UR45 ;  /* 0x0000002d00047c02 */ /* 0x000fce0008000f00 */
.L_x_129:
[----:B-1----:R1:W2:Y:S02]  /*7d90*/  SYNCS.PHASECHK.TRANS64.TRYWAIT P1, [R4+URZ+0xc8], R6 ;  /* 0x0000c806040075a7 */ /* 0x0022a400080211ff */
[----:B--2---:R-:W-:Y:S05]  /*7da0*/  @!P1 NANOSLEEP.SYNCS 0x989680 ;  /* 0x009896800000995d */ /* 0x004fea0003900000 */
[----:B------:R-:W2:Y:S02]  /*7db0*/  @!P1 SYNCS.PHASECHK.TRANS64 P1, [R4+URZ+0xc8], R6 ;  /* 0x0000c806040095a7 */ /* 0x000ea400080210ff */
[----:B--2---:R-:W-:Y:S05]  /*7dc0*/  @!P1 BRA `(.L_x_129) ;  /* 0xfffffffc00f09947 */ /* 0x004fea000383ffff */
[----:B------:R-:W-:Y:S05]  /*7dd0*/  BRA `(.L_x_130) ;  /* 0xffffffac00d07947 */ /* 0x000fea000383ffff */
.L_x_43:
[----:B-1----:R-:W-:-:S07]  /*7de0*/  MOV R4, UR45 ;  /* 0x0000002d00047c02 */ /* 0x002fce0008000f00 */
.L_x_131:
[----:B-1----:R1:W2:Y:S02]  /*7df0*/  SYNCS.PHASECHK.TRANS64.TRYWAIT P1, [R4+URZ+0xc0], R5 ;  /* 0x0000c005040075a7 */ /* 0x0022a400080211ff */
[----:B--2---:R-:W-:Y:S05]  /*7e00*/  @!P1 NANOSLEEP.SYNCS 0x989680 ;  /* 0x009896800000995d */ /* 0x004fea0003900000 */
[----:B------:R-:W2:Y:S02]  /*7e10*/  @!P1 SYNCS.PHASECHK.TRANS64 P1, [R4+URZ+0xc0], R5 ;  /* 0x0000c005040095a7 */ /* 0x000ea400080210ff */
[----:B--2---:R-:W-:Y:S05]  /*7e20*/  @!P1 BRA `(.L_x_131) ;  /* 0xfffffffc00f09947 */ /* 0x004fea000383ffff */
[----:B------:R-:W-:Y:S05]  /*7e30*/  BRA `(.L_x_132) ;  /* 0xffffffac00d87947 */ /* 0x000fea000383ffff */
.L_x_51:
[----:B------:R-:W-:-:S07]  /*7e40*/  MOV R0, UR6 ;  /* 0x0000000600007c02 */ /* 0x000fce0008000f00 */
.L_x_133:
[----:B-1----:R1:W2:Y:S02]  /*7e50*/  SYNCS.PHASECHK.TRANS64.TRYWAIT P0, [R0+URZ+0xc0], R4 ;  /* 0x0000c004000075a7 */ /* 0x0022a400080011ff */
[----:B--2---:R-:W-:Y:S05]  /*7e60*/  @!P0 NANOSLEEP.SYNCS 0x989680 ;  /* 0x009896800000895d */ /* 0x004fea0003900000 */
[----:B------:R-:W2:Y:S02]  /*7e70*/  @!P0 SYNCS.PHASECHK.TRANS64 P0, [R0+URZ+0xc0], R4 ;  /* 0x0000c004000085a7 */ /* 0x000ea400080010ff */
[----:B--2---:R-:W-:Y:S05]  /*7e80*/  @!P0 BRA `(.L_x_133) ;  /* 0xfffffffc00f08947 */ /* 0x004fea000383ffff */
[----:B------:R-:W-:Y:S05]  /*7e90*/  BRA `(.L_x_134) ;  /* 0xffffffb400587947 */ /* 0x000fea000383ffff */
.L_x_52:
[----:B------:R-:W-:-:S07]  /*7ea0*/  MOV R4, UR8 ;  /* 0x0000000800047c02 */ /* 0x000fce0008000f00 */
.L_x_135:
[----:B-1----:R1:W2:Y:S02]  /*7eb0*/  SYNCS.PHASECHK.TRANS64.TRYWAIT P0, [R4+URZ+0xe0], R0 ;  /* 0x0000e000040075a7 */ /* 0x0022a400080011ff */
[----:B--2---:R-:W-:Y:S05]  /*7ec0*/  @!P0 NANOSLEEP.SYNCS 0x989680 ;  /* 0x009896800000895d */ /* 0x004fea0003900000 */
[----:B------:R-:W2:Y:S02]  /*7ed0*/  @!P0 SYNCS.PHASECHK.TRANS64 P0, [R4+URZ+0xe0], R0 ;  /* 0x0000e000040085a7 */ /* 0x000ea400080010ff */
[----:B--2---:R-:W-:Y:S05]  /*7ee0*/  @!P0 BRA `(.L_x_135) ;  /* 0xfffffffc00f08947 */ /* 0x004fea000383ffff */
[----:B------:R-:W-:Y:S05]  /*7ef0*/  BRA `(.L_x_136) ;  /* 0xffffffb400747947 */ /* 0x000fea000383ffff */
.L_x_55:
[----:B-1----:R-:W-:Y:S07]  /*7f00*/  MOV R0, UR7 ;  /* 0x0000000700007c02 */ /* 0x002fee0008000f00 */
.L_x_137:
[----:B-1----:R1:W2:Y:S02]  /*7f10*/  SYNCS.PHASECHK.TRANS64.TRYWAIT P0, [R0+URZ], R5 ;  /* 0x00000005000075a7 */ /* 0x0022a400080011ff */
[----:B--2---:R-:W-:Y:S05]  /*7f20*/  @!P0 NANOSLEEP.SYNCS 0x989680 ;  /* 0x009896800000895d */ /* 0x004fea0003900000 */
[----:B------:R-:W2:Y:S02]  /*7f30*/  @!P0 SYNCS.PHASECHK.TRANS64 P0, [R0+URZ], R5 ;  /* 0x00000005000085a7 */ /* 0x000ea400080010ff */
[----:B--2---:R-:W-:Y:S05]  /*7f40*/  @!P0 BRA `(.L_x_137) ;  /* 0xfffffffc00f08947 */ /* 0x004fea000383ffff */
[----:B------:R-:W-:Y:S05]  /*7f50*/  BRA `(.L_x_54) ;  /* 0xffffffb400987947 */ /* 0x000fea000383ffff */
.L_x_58:
[----:B------:R-:W-:-:S07]  /*7f60*/  MOV R0, UR5 ;  /* 0x0000000500007c02 */ /* 0x000fce0008000f00 */
.L_x_138:
[----:B-1----:R1:W3:Y:S02]  /*7f70*/  SYNCS.PHASECHK.TRANS64.TRYWAIT P0, [R0+URZ], R2 ;  /* 0x00000002000075a7 */ /* 0x0022e400080011ff */
[----:B---3--:R-:W-:Y:S05]  /*7f80*/  @!P0 NANOSLEEP.SYNCS 0x989680 ;  /* 0x009896800000895d */ /* 0x008fea0003900000 */
[----:B------:R-:W3:Y:S02]  /*7f90*/  @!P0 SYNCS.PHASECHK.TRANS64 P0, [R0+URZ], R2 ;  /* 0x00000002000085a7 */ /* 0x000ee400080010ff */
[----:B---3--:R-:W-:Y:S05]  /*7fa0*/  @!P0 BRA `(.L_x_138) ;  /* 0xfffffffc00f08947 */ /* 0x008fea000383ffff */
[----:B------:R-:W-:Y:S05]  /*7fb0*/  BRA `(.L_x_139) ;  /* 0xffffffb8008c7947 */ /* 0x000fea000383ffff */
.L_x_59:
[----:B------:R-:W-:-:S07]  /*7fc0*/  MOV R0, UR7 ;  /* 0x0000000700007c02 */ /* 0x000fce0008000f00 */
.L_x_140:
[----:B-1----:R1:W3:Y:S02]  /*7fd0*/  SYNCS.PHASECHK.TRANS64.TRYWAIT P0, [R0+URZ], R2 ;  /* 0x00000002000075a7 */ /* 0x0022e400080011ff */
[----:B---3--:R-:W-:Y:S05]  /*7fe0*/  @!P0 NANOSLEEP.SYNCS 0x989680 ;  /* 0x009896800000895d */ /* 0x008fea0003900000 */
[----:B------:R-:W3:Y:S02]  /*7ff0*/  @!P0 SYNCS.PHASECHK.TRANS64 P0, [R0+URZ], R2 ;  /* 0x00000002000085a7 */ /* 0x000ee400080010ff */
[----:B---3--:R-:W-:Y:S05]  /*8000*/  @!P0 BRA `(.L_x_140) ;  /* 0xfffffffc00f08947 */ /* 0x008fea000383ffff */
[----:B------:R-:W-:Y:S05]  /*8010*/  BRA `(.L_x_141) ;  /* 0xffffffb800987947 */ /* 0x000fea000383ffff */
.L_x_64:
[----:B------:R-:W-:Y:S07]  /*8020*/  MOV R0, UR7 ;  /* 0x0000000700007c02 */ /* 0x000fee0008000f00 */
.L_x_142:
[----:B--2---:R2:W3:Y:S02]  /*8030*/  SYNCS.PHASECHK.TRANS64.TRYWAIT P0, [R0+URZ+0xc0], R2 ;  /* 0x0000c002000075a7 */ /* 0x0044e400080011ff */
[----:B---3--:R-:W-:Y:S05]  /*8040*/  @!P0 NANOSLEEP.SYNCS 0x989680 ;  /* 0x009896800000895d */ /* 0x008fea0003900000 */
[----:B------:R-:W3:Y:S02]  /*8050*/  @!P0 SYNCS.PHASECHK.TRANS64 P0, [R0+URZ+0xc0], R2 ;  /* 0x0000c002000085a7 */ /* 0x000ee400080010ff */
[----:B---3--:R-:W-:Y:S05]  /*8060*/  @!P0 BRA `(.L_x_142) ;  /* 0xfffffffc00f08947 */ /* 0x008fea000383ffff */
[----:B------:R-:W-:Y:S05]  /*8070*/  BRA `(.L_x_143) ;  /* 0xffffffbc00a87947 */ /* 0x000fea000383ffff */
.L_x_67:
[----:B------:R-:W-:Y:S07]  /*8080*/  MOV R0, UR7 ;  /* 0x0000000700007c02 */ /* 0x000fee0008000f00 */
.L_x_144:
[----:B--2---:R2:W3:Y:S02]  /*8090*/  SYNCS.PHASECHK.TRANS64.TRYWAIT P0, [R0+URZ+0xb8], R2 ;  /* 0x0000b802000075a7 */ /* 0x0044e400080011ff */
[----:B---3--:R-:W-:Y:S05]  /*80a0*/  @!P0 NANOSLEEP.SYNCS 0x989680 ;  /* 0x009896800000895d */ /* 0x008fea0003900000 */
[----:B------:R-:W3:Y:S02]  /*80b0*/  @!P0 SYNCS.PHASECHK.TRANS64 P0, [R0+URZ+0xb8], R2 ;  /* 0x0000b802000085a7 */ /* 0x000ee400080010ff */
[----:B---3--:R-:W-:Y:S05]  /*80c0*/  @!P0 BRA `(.L_x_144) ;  /* 0xfffffffc00f08947 */ /* 0x008fea000383ffff */
[----:B------:R-:W-:Y:S05]  /*80d0*/  BRA `(.L_x_66) ;  /* 0xffffffc000807947 */ /* 0x000fea000383ffff */
.L_x_70:
[----:B------:R-:W-:Y:S07]  /*80e0*/  MOV R2, UR17 ;  /* 0x0000001100027c02 */ /* 0x000fee0008000f00 */
.L_x_145:
[----:B-1----:R1:W2:Y:S02]  /*80f0*/  SYNCS.PHASECHK.TRANS64.TRYWAIT P0, [R2+URZ+0x98], R0 ;  /* 0x00009800020075a7 */ /* 0x0022a400080011ff */
[----:B--2---:R-:W-:Y:S05]  /*8100*/  @!P0 NANOSLEEP.SYNCS 0x989680 ;  /* 0x009896800000895d */ /* 0x004fea0003900000 */
[----:B------:R-:W2:Y:S02]  /*8110*/  @!P0 SYNCS.PHASECHK.TRANS64 P0, [R2+URZ+0x98], R0 ;  /* 0x00009800020085a7 */ /* 0x000ea400080010ff */
[----:B--2---:R-:W-:Y:S05]  /*8120*/  @!P0 BRA `(.L_x_145) ;  /* 0xfffffffc00f08947 */ /* 0x004fea000383ffff */
[----:B------:R-:W-:Y:S05]  /*8130*/  BRA `(.L_x_146) ;  /* 0xffffffc4003c7947 */ /* 0x000fea000383ffff */
.L_x_71:
[----:B------:R-:W-:Y:S07]  /*8140*/  MOV R0, UR14 ;  /* 0x0000000e00007c02 */ /* 0x000fee0008000f00 */
.L_x_147:
[----:B-1----:R1:W2:Y:S02]  /*8150*/  SYNCS.PHASECHK.TRANS64.TRYWAIT P0, [R0+URZ+0x98], R14 ;  /* 0x0000980e000075a7 */ /* 0x0022a400080011ff */
[----:B--2---:R-:W-:Y:S05]  /*8160*/  @!P0 NANOSLEEP.SYNCS 0x989680 ;  /* 0x009896800000895d */ /* 0x004fea0003900000 */
[----:B------:R-:W2:Y:S02]  /*8170*/  @!P0 SYNCS.PHASECHK.TRANS64 P0, [R0+URZ+0x98], R14 ;  /* 0x0000980e000085a7 */ /* 0x000ea400080010ff */
[----:B--2---:R-:W-:Y:S05]  /*8180*/  @!P0 BRA `(.L_x_147) ;  /* 0xfffffffc00f08947 */ /* 0x004fea000383ffff */
[----:B------:R-:W-:Y:S05]  /*8190*/  BRA `(.L_x_148) ;  /* 0xffffffc400d47947 */ /* 0x000fea000383ffff */
.L_x_73:
[----:B------:R-:W-:-:S07]  /*81a0*/  MOV R0, UR4 ;  /* 0x0000000400007c02 */ /* 0x000fce0008000f00 */
.L_x_149:
[----:B-1----:R1:W3:Y:S02]  /*81b0*/  SYNCS.PHASECHK.TRANS64.TRYWAIT P0, [R0+URZ], R2 ;  /* 0x00000002000075a7 */ /* 0x0022e400080011ff */
[----:B---3--:R-:W-:Y:S05]  /*81c0*/  @!P0 NANOSLEEP.SYNCS 0x989680 ;  /* 0x009896800000895d */ /* 0x008fea0003900000 */
[----:B------:R-:W3:Y:S02]  /*81d0*/  @!P0 SYNCS.PHASECHK.TRANS64 P0, [R0+URZ], R2 ;  /* 0x00000002000085a7 */ /* 0x000ee400080010ff */
[----:B---3--:R-:W-:Y:S05]  /*81e0*/  @!P0 BRA `(.L_x_149) ;  /* 0xfffffffc00f08947 */ /* 0x008fea000383ffff */
[----:B------:R-:W-:Y:S05]  /*81f0*/  BRA `(.L_x_150) ;  /* 0xffffffc8004c7947 */ /* 0x000fea000383ffff */
.L_x_74:
[----:B-1----:R1:W3:Y:S02]  /*8200*/  SYNCS.PHASECHK.TRANS64.TRYWAIT P0, [R2+URZ], R3 ;  /* 0x00000003020075a7 */ /* 0x0022e400080011ff */
[----:B---3--:R-:W-:Y:S05]  /*8210*/  @!P0 NANOSLEEP.SYNCS 0x989680 ;  /* 0x009896800000895d */ /* 0x008fea0003900000 */
[----:B------:R-:W3:Y:S02]  /*8220*/  @!P0 SYNCS.PHASECHK.TRANS64 P0, [R2+URZ], R3 ;  /* 0x00000003020085a7 */ /* 0x000ee400080010ff */
[----:B---3--:R-:W-:Y:S05]  /*8230*/  @!P0 BRA `(.L_x_74) ;  /* 0xfffffffc00f08947 */ /* 0x008fea000383ffff */
[----:B------:R-:W-:Y:S05]  /*8240*/  BRA `(.L_x_151) ;  /* 0xffffffc800787947 */ /* 0x000fea000383ffff */
.L_x_76:
[----:B------:R-:W-:Y:S07]  /*8250*/  MOV R0, UR52 ;  /* 0x0000003400007c02 */ /* 0x000fee0008000f00 */
.L_x_152:
[----:B-1----:R1:W2:Y:S02]  /*8260*/  SYNCS.PHASECHK.TRANS64.TRYWAIT P0, [R0+URZ+0xc0], R2 ;  /* 0x0000c002000075a7 */ /* 0x0022a400080011ff */
[----:B--2---:R-:W-:Y:S05]  /*8270*/  @!P0 NANOSLEEP.SYNCS 0x989680 ;  /* 0x009896800000895d */ /* 0x004fea0003900000 */
[----:B------:R-:W2:Y:S02]  /*8280*/  @!P0 SYNCS.PHASECHK.TRANS64 P0, [R0+URZ+0xc0], R2 ;  /* 0x0000c002000085a7 */ /* 0x000ea400080010ff */
[----:B--2---:R-:W-:Y:S05]  /*8290*/  @!P0 BRA `(.L_x_152) ;  /* 0xfffffffc00f08947 */ /* 0x004fea000383ffff */
[----:B------:R-:W-:Y:S05]  /*82a0*/  BRA `(.L_x_153) ;  /* 0xffffffcc00507947 */ /* 0x000fea000383ffff */
.L_x_86:
[----:B-1----:R1:W2:Y:S02]  /*82b0*/  SYNCS.PHASECHK.TRANS64.TRYWAIT P1, [R0+URZ+0x80], R3 ;  /* 0x00008003000075a7 */ /* 0x0022a400080211ff */
[----:B--2---:R-:W-:Y:S05]  /*82c0*/  @!P1 NANOSLEEP.SYNCS 0x989680 ;  /* 0x009896800000995d */ /* 0x004fea0003900000 */
[----:B------:R-:W2:Y:S02]  /*82d0*/  @!P1 SYNCS.PHASECHK.TRANS64 P1, [R0+URZ+0x80], R3 ;  /* 0x00008003000095a7 */ /* 0x000ea400080210ff */
[----:B--2---:R-:W-:Y:S05]  /*82e0*/  @!P1 BRA `(.L_x_86) ;  /* 0xfffffffc00f09947 */ /* 0x004fea000383ffff */
[----:B------:R-:W-:Y:S05]  /*82f0*/  BRA `(.L_x_85) ;  /* 0xffffffd800887947 */ /* 0x000fea000383ffff */
.L_x_88:
[----:B-1----:R1:W4:Y:S02]  /*8300*/  SYNCS.PHASECHK.TRANS64.TRYWAIT P0, [R65+URZ+0xd0], R2 ;  /* 0x0000d002410075a7 */ /* 0x00232400080011ff */
[----:B----4-:R-:W-:Y:S05]  /*8310*/  @!P0 NANOSLEEP.SYNCS 0x989680 ;  /* 0x009896800000895d */ /* 0x010fea0003900000 */
[----:B------:R-:W4:Y:S02]  /*8320*/  @!P0 SYNCS.PHASECHK.TRANS64 P0, [R65+URZ+0xd0], R2 ;  /* 0x0000d002410085a7 */ /* 0x000f2400080010ff */
[----:B----4-:R-:W-:Y:S05]  /*8330*/  @!P0 BRA `(.L_x_88) ;  /* 0xfffffffc00f08947 */ /* 0x010fea000383ffff */
[----:B------:R-:W-:Y:S05]  /*8340*/  BRA `(.L_x_87) ;  /* 0xffffffd800c07947 */ /* 0x000fea000383ffff */
.L_x_99:
[----:B--2---:R2:W3:Y:S02]  /*8350*/  SYNCS.PHASECHK.TRANS64.TRYWAIT P0, [R3+URZ+0x80], R66 ;  /* 0x00008042030075a7 */ /* 0x0044e400080011ff */
[----:B---3--:R-:W-:Y:S05]  /*8360*/  @!P0 NANOSLEEP.SYNCS 0x989680 ;  /* 0x009896800000895d */ /* 0x008fea0003900000 */
[----:B------:R-:W3:Y:S02]  /*8370*/  @!P0 SYNCS.PHASECHK.TRANS64 P0, [R3+URZ+0x80], R66 ;  /* 0x00008042030085a7 */ /* 0x000ee400080010ff */
[----:B---3--:R-:W-:Y:S05]  /*8380*/  @!P0 BRA `(.L_x_99) ;  /* 0xfffffffc00f08947 */ /* 0x008fea000383ffff */
[----:B------:R-:W-:Y:S05]  /*8390*/  BRA `(.L_x_98) ;  /* 0xffffffe400bc7947 */ /* 0x000fea000383ffff */
        .weak           $__internal_0_$__cuda_sm10x_tcgen05_guardrail_trap_col_being_dealloced_not_returned_by_alloc
        .type           $__internal_0_$__cuda_sm10x_tcgen05_guardrail_trap_col_being_dealloced_not_returned_by_alloc,@function
        .size           $__internal_0_$__cuda_sm10x_tcgen05_guardrail_trap_col_being_dealloced_not_returned_by_alloc,($__internal_1_$__cuda_sm10x_tcgen05_guardrail_trap_phase_invalid_during_alloc - $__internal_0_$__cuda_sm10x_tcgen05_guardrail_trap_col_being_dealloced_not_returned_by_alloc)
$__internal_0_$__cuda_sm10x_tcgen05_guardrail_trap_col_being_dealloced_not_returned_by_alloc:
[----:B------:R-:W-:Y:S05]  /*83a0*/  BPT.TRAP 0x1 ;  /* 0x000000040000795c */ /* 0x000fea0000300000 */
[----:B------:R-:W-:-:S04]  /*83b0*/  MOV R3, 0x0 ;  /* 0x0000000000037802 */ /* 0x000fc80000000f00 */
[----:B------:R-:W-:Y:S05]  /*83c0*/  RET.REL.NODEC R2 `(_ZN7cutlass13device_kernelINS_4conv6kernel13ConvUniversalINS1_16ConvProblemShapeILNS1_8OperatorE1ELi2EEENS1_10collective14CollectiveConvINS1_47MainloopSm100TmaUmmaWarpSpecializedImplicitGemmILS5_1ELi8ELi2ELi1ELi2EN4cute5tupleIJNSA_1CILi1EEESD_SD_EEEEENSB_IJNSC_ILi128EEENSC_ILi64EEENSB_IJSH_EEEEEENS_10bfloat16_tESK_NSA_8TiledMMAINSA_8MMA_AtomIJNSA_20SM100_MMA_F16BF16_SSISK_SK_fLi128ELi64ELNSA_4UMMA5MajorE0ELSP_1ELNSO_7ScaleInE0ELSQ_0EEEEEENSA_6LayoutISE_NSB_IJNSC_ILi0EEESU_SU_EEEEENSB_IJNSA_10UnderscoreESX_SX_EEEEENS7_6detail27Sm100ImplicitGemmTileTraitsINSA_20SM90_TMA_LOAD_IM2COLENSA_14ComposedLayoutINSA_7SwizzleILi3ELi4ELi3EEENSA_18smem_ptr_flag_bitsILi16EEENST_INSB_IJNSC_ILi8EEESH_EEENSB_IJSH_SD_EEEEEEEvEENS11_INSA_13SM90_TMA_LOADENS13_IS15_S17_NST_INSB_IJSH_S18_EEENSB_IJSD_SH_EEEEEEEvEEEENS_8epilogue10collective18CollectiveEpilogueINS1L_23Sm100TmaWarpSpecializedILi3ELi2ELi32ELb1ELb0EEEJSJ_NSB_IJNST_ISG_SD_EENST_INSC_ILi32EEESD_EEEEESK_NSB_IJNSB_IJlllEEESD_SU_EEESK_S1V_NS1L_6fusion15FusionCallbacksIS1P_NS1W_17LinearCombinationISK_fSK_fLNS_15FloatRoundStyleE2EEESJ_S1T_JEEENSA_5SM1004TMEM4LOAD26SM100_TMEM_LOAD_32dp32b32xES12_NS13_INS14_ILi2ELi4ELi3EEES17_NST_INSB_IJS18_S1R_EEENSB_IJS1R_SD_EEEEEEENSA_39AutoVectorizingCopyWithAssumedAlignmentILi128EEENSA_21SM90_TMA_STORE_IM2COLES2A_S2C_S2C_EEEvvEEEEvNT_6ParamsE) ;  /* 0xffffff7c020c7950 */ /* 0x000fea0003c3ffff */
        .weak           $__internal_1_$__cuda_sm10x_tcgen05_guardrail_trap_phase_invalid_during_alloc
        .type           $__internal_1_$__cuda_sm10x_tcgen05_guardrail_trap_phase_invalid_during_alloc,@function
        .size           $__internal_1_$__cuda_sm10x_tcgen05_guardrail_trap_phase_invalid_during_alloc,($__internal_2_$__cuda_sm10x_tcgen05_guardrail_trap_unallocated_columns_being_dealloced - $__internal_1_$__cuda_sm10x_tcgen05_guardrail_trap_phase_invalid_during_alloc)
$__internal_1_$__cuda_sm10x_tcgen05_guardrail_trap_phase_invalid_during_alloc:
[----:B------:R-:W-:Y:S05]  /*83d0*/  BPT.TRAP 0x1 ;  /* 0x000000040000795c */ /* 0x000fea0000300000 */
[----:B------:R-:W-:-:S04]  /*83e0*/  HFMA2 R3, -RZ, RZ, 0, 0 ;  /* 0x00000000ff037431 */ /* 0x000fc800000001ff */
[----:B------:R-:W-:Y:S05]  /*83f0*/  RET.REL.NODEC R2 `(_ZN7cutlass13device_kernelINS_4conv6kernel13ConvUniversalINS1_16ConvProblemShapeILNS1_8OperatorE1ELi2EEENS1_10collective14CollectiveConvINS1_47MainloopSm100TmaUmmaWarpSpecializedImplicitGemmILS5_1ELi8ELi2ELi1ELi2EN4cute5tupleIJNSA_1CILi1EEESD_SD_EEEEENSB_IJNSC_ILi128EEENSC_ILi64EEENSB_IJSH_EEEEEENS_10bfloat16_tESK_NSA_8TiledMMAINSA_8MMA_AtomIJNSA_20SM100_MMA_F16BF16_SSISK_SK_fLi128ELi64ELNSA_4UMMA5MajorE0ELSP_1ELNSO_7ScaleInE0ELSQ_0EEEEEENSA_6LayoutISE_NSB_IJNSC_ILi0EEESU_SU_EEEEENSB_IJNSA_10UnderscoreESX_SX_EEEEENS7_6detail27Sm100ImplicitGemmTileTraitsINSA_20SM90_TMA_LOAD_IM2COLENSA_14ComposedLayoutINSA_7SwizzleILi3ELi4ELi3EEENSA_18smem_ptr_flag_bitsILi16EEENST_INSB_IJNSC_ILi8EEESH_EEENSB_IJSH_SD_EEEEEEEvEENS11_INSA_13SM90_TMA_LOADENS13_IS15_S17_NST_INSB_IJSH_S18_EEENSB_IJSD_SH_EEEEEEEvEEEENS_8epilogue10collective18CollectiveEpilogueINS1L_23Sm100TmaWarpSpecializedILi3ELi2ELi32ELb1ELb0EEEJSJ_NSB_IJNST_ISG_SD_EENST_INSC_ILi32EEESD_EEEEESK_NSB_IJNSB_IJlllEEESD_SU_EEESK_S1V_NS1L_6fusion15FusionCallbacksIS1P_NS1W_17LinearCombinationISK_fSK_fLNS_15FloatRoundStyleE2EEESJ_S1T_JEEENSA_5SM1004TMEM4LOAD26SM100_TMEM_LOAD_32dp32b32xES12_NS13_INS14_ILi2ELi4ELi3EEES17_NST_INSB_IJS18_S1R_EEENSB_IJS1R_SD_EEEEEEENSA_39AutoVectorizingCopyWithAssumedAlignmentILi128EEENSA_21SM90_TMA_STORE_IM2COLES2A_S2C_S2C_EEEvvEEEEvNT_6ParamsE) ;  /* 0xffffff7c02007950 */ /* 0x000fea0003c3ffff */
        .weak           $__internal_2_$__cuda_sm10x_tcgen05_guardrail_trap_unallocated_columns_being_dealloced
        .type           $__internal_2_$__cuda_sm10x_tcgen05_guardrail_trap_unallocated_columns_being_dealloced,@function
        .size           $__internal_2_$__cuda_sm10x_tcgen05_guardrail_trap_unallocated_columns_being_dealloced,(.L_x_155 - $__internal_2_$__cuda_sm10x_tcgen05_guardrail_trap_unallocated_columns_being_dealloced)
$__internal_2_$__cuda_sm10x_tcgen05_guardrail_trap_unallocated_columns_being_dealloced:
[----:B------:R-:W-:Y:S05]  /*8400*/  BPT.TRAP 0x1 ;  /* 0x000000040000795c */ /* 0x000fea0000300000 */
[----:B------:R-:W-:-:S04]  /*8410*/  MOV R3, 0x0 ;  /* 0x0000000000037802 */ /* 0x000fc80000000f00 */
[----:B------:R-:W-:Y:S05]  /*8420*/  RET.REL.NODEC R2 `(_ZN7cutlass13device_kernelINS_4conv6kernel13ConvUniversalINS1_16ConvProblemShapeILNS1_8OperatorE1ELi2EEENS1_10collective14CollectiveConvINS1_47MainloopSm100TmaUmmaWarpSpecializedImplicitGemmILS5_1ELi8ELi2ELi1ELi2EN4cute5tupleIJNSA_1CILi1EEESD_SD_EEEEENSB_IJNSC_ILi128EEENSC_ILi64EEENSB_IJSH_EEEEEENS_10bfloat16_tESK_NSA_8TiledMMAINSA_8MMA_AtomIJNSA_20SM100_MMA_F16BF16_SSISK_SK_fLi128ELi64ELNSA_4UMMA5MajorE0ELSP_1ELNSO_7ScaleInE0ELSQ_0EEEEEENSA_6LayoutISE_NSB_IJNSC_ILi0EEESU_SU_EEEEENSB_IJNSA_10UnderscoreESX_SX_EEEEENS7_6detail27Sm100ImplicitGemmTileTraitsINSA_20SM90_TMA_LOAD_IM2COLENSA_14ComposedLayoutINSA_7SwizzleILi3ELi4ELi3EEENSA_18smem_ptr_flag_bitsILi16EEENST_INSB_IJNSC_ILi8EEESH_EEENSB_IJSH_SD_EEEEEEEvEENS11_INSA_13SM90_TMA_LOADENS13_IS15_S17_NST_INSB_IJSH_S18_EEENSB_IJSD_SH_EEEEEEEvEEEENS_8epilogue10collective18CollectiveEpilogueINS1L_23Sm100TmaWarpSpecializedILi3ELi2ELi32ELb1ELb0EEEJSJ_NSB_IJNST_ISG_SD_EENST_INSC_ILi32EEESD_EEEEESK_NSB_IJNSB_IJlllEEESD_SU_EEESK_S1V_NS1L_6fusion15FusionCallbacksIS1P_NS1W_17LinearCombinationISK_fSK_fLNS_15FloatRoundStyleE2EEESJ_S1T_JEEENSA_5SM1004TMEM4LOAD26SM100_TMEM_LOAD_32dp32b32xES12_NS13_INS14_ILi2ELi4ELi3EEES17_NST_INSB_IJS18_S1R_EEENSB_IJS1R_SD_EEEEEEENSA_39AutoVectorizingCopyWithAssumedAlignmentILi128EEENSA_21SM90_TMA_STORE_IM2COLES2A_S2C_S2C_EEEvvEEEEvNT_6ParamsE) ;  /* 0xffffff7802f47950 */ /* 0x000fea0003c3ffff */
.L_x_154:
[----:B------:R-:W-:-:S00]  /*8430*/  BRA `(.L_x_154) ;  /* 0xfffffffc00fc7947 */ /* 0x000fc0000383ffff */
[----:B------:R-:W-:-:S00]  /*8440*/  NOP ;  /* 0x0000000000007918 */ /* 0x000fc00000000000 */
        /* <DEDUP_REMOVED lines=11> */
.L_x_155:


//--------------------- .nv.global.init           --------------------------
	.section	.nv.global.init,"aw",@progbits
.nv.global.init:
	.type		$str$29,@object
	.size		$str$29,($str$30 - $str$29)
$str$29:
        /*0000*/ 	.byte	0x28, 0x61, 0x64, 0x64, 0x72, 0x65, 0x73, 0x73, 0x20, 0x26, 0x20, 0x6d, 0x61, 0x73, 0x6b, 0x29
        /*0010*/ 	.byte	0x20, 0x3d, 0x3d, 0x20, 0x30, 0x00
	.type		$str$30,@object
	.size		$str$30,($str$28 - $str$30)
$str$30:
        /*0016*/ 	.byte	0x2f, 0x74, 0x6d, 0x70, 0x2f, 0x63, 0x75, 0x74, 0x6c, 0x61, 0x73, 0x73, 0x5f, 0x73, 0x77, 0x65
        /*0026*/ 	.byte	0x65, 0x70, 0x5f, 0x73, 0x72, 0x63, 0x2f, 0x69, 0x6e, 0x63, 0x6c, 0x75, 0x64, 0x65, 0x2f, 0x63
        /*0036*/ 	.byte	0x75, 0x74, 0x65, 0x2f, 0x70, 0x6f, 0x69, 0x6e, 0x74, 0x65, 0x72, 0x5f, 0x66, 0x6c, 0x61, 0x67
        /*0046*/ 	.byte	0x67, 0x65, 0x64, 0x2e, 0x68, 0x70, 0x70, 0x00
	.type		$str$28,@object
	.size		$str$28,($str$27 - $str$28)
$str$28:
        /*004e*/ 	.byte	0x2f, 0x74, 0x6d, 0x70, 0x2f, 0x63, 0x75, 0x74, 0x6c, 0x61, 0x73, 0x73, 0x5f, 0x73, 0x77, 0x65
        /*005e*/ 	.byte	0x65, 0x70, 0x5f, 0x73, 0x72, 0x63, 0x2f, 0x69, 0x6e, 0x63, 0x6c, 0x75, 0x64, 0x65, 0x2f, 0x63
        /*006e*/ 	.byte	0x75, 0x74, 0x65, 0x2f, 0x61, 0x74, 0x6f, 0x6d, 0x2f, 0x63, 0x6f, 0x70, 0x79, 0x5f, 0x74, 0x72
        /*007e*/ 	.byte	0x61, 0x69, 0x74, 0x73, 0x5f, 0x73, 0x6d, 0x31, 0x30, 0x30, 0x2e, 0x68, 0x70, 0x70, 0x00
	.type		$str$27,@object
	.size		$str$27,(__unnamed_1 - $str$27)
$str$27:
        /*008d*/ 	.byte	0x28, 0x28, 0x75, 0x69, 0x6e, 0x74, 0x33, 0x32, 0x5f, 0x74, 0x28, 0x74, 0x68, 0x72, 0x65, 0x61
        /*009d*/ 	.byte	0x64, 0x49, 0x64, 0x78, 0x2e, 0x78, 0x29, 0x20, 0x2f, 0x20, 0x33, 0x32, 0x29, 0x20, 0x25, 0x20
        /*00ad*/ 	.byte	0x34, 0x29, 0x20, 0x3d, 0x3d, 0x20, 0x28, 0x28, 0x28, 0x74, 0x6d, 0x65, 0x6d, 0x5f, 0x61, 0x64
        /*00bd*/ 	.byte	0x64, 0x72, 0x20, 0x3e, 0x3e, 0x20, 0x31, 0x36, 0x29, 0x20, 0x2f, 0x20, 0x33, 0x32, 0x29, 0x20
        /*00cd*/ 	.byte	0x25, 0x20, 0x34, 0x29, 0x00
	.type		__unnamed_1,@object
	.size		__unnamed_1,(__unnamed_2 - __unnamed_1)
__unnamed_1:
        /*00d2*/ 	.byte	0x61, 0x75, 0x74, 0x6f, 0x20, 0x63, 0x75, 0x74, 0x65, 0x3a, 0x3a, 0x61, 0x73, 0x5f, 0x70, 0x6f
        /* <DEDUP_REMOVED lines=24> */
        /*0262*/ 	.byte	0x34, 0x30, 0x39, 0x36, 0x3e, 0x3e, 0x3e, 0x3e, 0x5d, 0x00
	.type		__unnamed_2,@object
	.size		__unnamed_2,(.L_2 - __unnamed_2)
__unnamed_2:
        /* <DEDUP_REMOVED lines=42> */
        /*050c*/ 	.byte	0x3e, 0x3e, 0x5d, 0x00
.L_2:


//--------------------- .nv.shared._ZN7cutlass13device_kernelINS_4conv6kernel13ConvUniversalINS1_16ConvProblemShapeILNS1_8OperatorE1ELi2EEENS1_10collective14CollectiveConvINS1_47MainloopSm100TmaUmmaWarpSpecializedImplicitGemmILS5_1ELi8ELi2ELi1ELi2EN4cute5tupleIJNSA_1CILi1EEESD_SD_EEEEENSB_IJNSC_ILi128EEENSC_ILi64EEENSB_IJSH_EEEEEENS_10bfloat16_tESK_NSA_8TiledMMAINSA_8MMA_AtomIJNSA_20SM100_MMA_F16BF16_SSISK_SK_fLi128ELi64ELNSA_4UMMA5MajorE0ELSP_1ELNSO_7ScaleInE0ELSQ_0EEEEEENSA_6LayoutISE_NSB_IJNSC_ILi0EEESU_SU_EEEEENSB_IJNSA_10UnderscoreESX_SX_EEEEENS7_6detail27Sm100ImplicitGemmTileTraitsINSA_20SM90_TMA_LOAD_IM2COLENSA_14ComposedLayoutINSA_7SwizzleILi3ELi4ELi3EEENSA_18smem_ptr_flag_bitsILi16EEENST_INSB_IJNSC_ILi8EEESH_EEENSB_IJSH_SD_EEEEEEEvEENS11_INSA_13SM90_TMA_LOADENS13_IS15_S17_NST_INSB_IJSH_S18_EEENSB_IJSD_SH_EEEEEEEvEEEENS_8epilogue10collective18CollectiveEpilogueINS1L_23Sm100TmaWarpSpecializedILi3ELi2ELi32ELb1ELb0EEEJSJ_NSB_IJNST_ISG_SD_EENST_INSC_ILi32EEESD_EEEEESK_NSB_IJNSB_IJlllEEESD_SU_EEESK_S1V_NS1L_6fusion15FusionCallbacksIS1P_NS1W_17LinearCombinationISK_fSK_fLNS_15FloatRoundStyleE2EEESJ_S1T_JEEENSA_5SM1004TMEM4LOAD26SM100_TMEM_LOAD_32dp32b32xES12_NS13_INS14_ILi2ELi4ELi3EEES17_NST_INSB_IJS18_S1R_EEENSB_IJS1R_SD_EEEEEEENSA_39AutoVectorizingCopyWithAssumedAlignmentILi128EEENSA_21SM90_TMA_STORE_IM2COLES2A_S2C_S2C_EEEvvEEEEvNT_6ParamsE --------------------------
	.section	.nv.shared._ZN7cutlass13device_kernelINS_4conv6kernel13ConvUniversalINS1_16ConvProblemShapeILNS1_8OperatorE1ELi2EEENS1_10collective14CollectiveConvINS1_47MainloopSm100TmaUmmaWarpSpecializedImplicitGemmILS5_1ELi8ELi2ELi1ELi2EN4cute5tupleIJNSA_1CILi1EEESD_SD_EEEEENSB_IJNSC_ILi128EEENSC_ILi64EEENSB_IJSH_EEEEEENS_10bfloat16_tESK_NSA_8TiledMMAINSA_8MMA_AtomIJNSA_20SM100_MMA_F16BF16_SSISK_SK_fLi128ELi64ELNSA_4UMMA5MajorE0ELSP_1ELNSO_7ScaleInE0ELSQ_0EEEEEENSA_6LayoutISE_NSB_IJNSC_ILi0EEESU_SU_EEEEENSB_IJNSA_10UnderscoreESX_SX_EEEEENS7_6detail27Sm100ImplicitGemmTileTraitsINSA_20SM90_TMA_LOAD_IM2COLENSA_14ComposedLayoutINSA_7SwizzleILi3ELi4ELi3EEENSA_18smem_ptr_flag_bitsILi16EEENST_INSB_IJNSC_ILi8EEESH_EEENSB_IJSH_SD_EEEEEEEvEENS11_INSA_13SM90_TMA_LOADENS13_IS15_S17_NST_INSB_IJSH_S18_EEENSB_IJSD_SH_EEEEEEEvEEEENS_8epilogue10collective18CollectiveEpilogueINS1L_23Sm100TmaWarpSpecializedILi3ELi2ELi32ELb1ELb0EEEJSJ_NSB_IJNST_ISG_SD_EENST_INSC_ILi32EEESD_EEEEESK_NSB_IJNSB_IJlllEEESD_SU_EEESK_S1V_NS1L_6fusion15FusionCallbacksIS1P_NS1W_17LinearCombinationISK_fSK_fLNS_15FloatRoundStyleE2EEESJ_S1T_JEEENSA_5SM1004TMEM4LOAD26SM100_TMEM_LOAD_32dp32b32xES12_NS13_INS14_ILi2ELi4ELi3EEES17_NST_INSB_IJS18_S1R_EEENSB_IJS1R_SD_EEEEEEENSA_39AutoVectorizingCopyWithAssumedAlignmentILi128EEENSA_21SM90_TMA_STORE_IM2COLES2A_S2C_S2C_EEEvvEEEEvNT_6ParamsE,"aw",@nobits
	.sectionflags	@""
	.align	16
	.zero		1024


//--------------------- .nv.shared.reserved.0     --------------------------
	.section	.nv.shared.reserved.0,"aw",@nobits
	.weak		__nv_reservedSMEM_offset_0_alias
	.size		__nv_reservedSMEM_offset_0_alias, 0, 64
	.other		__nv_reservedSMEM_offset_0_alias,@"STO_CUDA_RESERVED_SHARED STV_DEFAULT"
__nv_reservedSMEM_offset_0_alias:
	.zero		0
.nv.shared.reserved.0:
	.zero		64
	.weak		__nv_reservedSMEM_tcgen05_partition
	.type		__nv_reservedSMEM_tcgen05_partition,@object
	.size		__nv_reservedSMEM_tcgen05_partition,(.L_0 - __nv_reservedSMEM_tcgen05_partition)
__nv_reservedSMEM_tcgen05_partition:
	.zero		32
.L_0:


//--------------------- .nv.global                --------------------------
	.section	.nv.global,"aw",@nobits
.nv.global:
	.type		_ZN39_INTERNAL_735ccaa6_4_k_cu_9cd8f02f_31704cute1_E,@object
	.size		_ZN39_INTERNAL_735ccaa6_4_k_cu_9cd8f02f_31704cute1_E,(_ZN39_INTERNAL_735ccaa6_4_k_cu_9cd8f02f_31704cuda3std3__45__cpo6cbeginE - _ZN39_INTERNAL_735ccaa6_4_k_cu_9cd8f02f_31704cute1_E)
_ZN39_INTERNAL_735ccaa6_4_k_cu_9cd8f02f_31704cute1_E:
	.zero		1
	.type		_ZN39_INTERNAL_735ccaa6_4_k_cu_9cd8f02f_31704cuda3std3__45__cpo6cbeginE,@object
	.size		_ZN39_INTERNAL_735ccaa6_4_k_cu_9cd8f02f_31704cuda3std3__45__cpo6cbeginE,(_ZN39_INTERNAL_735ccaa6_4_k_cu_9cd8f02f_31704cuda3std3__48in_placeE - _ZN39_INTERNAL_735ccaa6_4_k_cu_9cd8f02f_31704cuda3std3__45__cpo6cbeginE)
_ZN39_INTERNAL_735ccaa6_4_k_cu_9cd8f02f_31704cuda3std3__45__cpo6cbeginE:
	.zero		1
	.type		_ZN39_INTERNAL_735ccaa6_4_k_cu_9cd8f02f_31704cuda3std3__48in_placeE,@object
	.size		_ZN39_INTERNAL_735ccaa6_4_k_cu_9cd8f02f_31704cuda3std3__48in_placeE,(_ZN39_INTERNAL_735ccaa6_4_k_cu_9cd8f02f_31704cuda3std6ranges3__45__cpo9iter_moveE - _ZN39_INTERNAL_735ccaa6_4_k_cu_9cd8f02f_31704cuda3std3__48in_placeE)
_ZN39_INTERNAL_735ccaa6_4_k_cu_9cd8f02f_31704cuda3std3__48in_placeE:
	.zero		1
	.type		_ZN39_INTERNAL_735ccaa6_4_k_cu_9cd8f02f_31704cuda3std6ranges3__45__cpo9iter_moveE,@object
	.size		_ZN39_INTERNAL_735ccaa6_4_k_cu_9cd8f02f_31704cuda3std6ranges3__45__cpo9iter_moveE,(_ZN39_INTERNAL_735ccaa6_4_k_cu_9cd8f02f_31704cuda3std3__45__cpo5beginE - _ZN39_INTERNAL_735ccaa6_4_k_cu_9cd8f02f_31704cuda3std6ranges3__45__cpo9iter_moveE)
_ZN39_INTERNAL_735ccaa6_4_k_cu_9cd8f02f_31704cuda3std6ranges3__45__cpo9iter_moveE:
	.zero		1
	.type		_ZN39_INTERNAL_735ccaa6_4_k_cu_9cd8f02f_31704cuda3std3__45__cpo5beginE,@object
	.size		_ZN39_INTERNAL_735ccaa6_4_k_cu_9cd8f02f_31704cuda3std3__45__cpo5beginE,(_ZN39_INTERNAL_735ccaa6_4_k_cu_9cd8f02f_31704cuda3std3__441_GLOBAL__N__735ccaa6_4_k_cu_9cd8f02f_31706ignoreE - _ZN39_INTERNAL_735ccaa6_4_k_cu_9cd8f02f_31704cuda3std3__45__cpo5beginE)
_ZN39_INTERNAL_735ccaa6_4_k_cu_9cd8f02f_31704cuda3std3__45__cpo5beginE:
	.zero		1
	.type		_ZN39_INTERNAL_735ccaa6_4_k_cu_9cd8f02f_31704cuda3std3__441_GLOBAL__N__735ccaa6_4_k_cu_9cd8f02f_31706ignoreE,@object
	.size		_ZN39_INTERNAL_735ccaa6_4_k_cu_9cd8f02f_31704cuda3std3__441_GLOBAL__N__735ccaa6_4_k_cu_9cd8f02f_31706ignoreE,(_ZN39_INTERNAL_735ccaa6_4_k_cu_9cd8f02f_31704cute7productE - _ZN39_INTERNAL_735ccaa6_4_k_cu_9cd8f02f_31704cuda3std3__441_GLOBAL__N__735ccaa6_4_k_cu_9cd8f02f_31706ignoreE)
_ZN39_INTERNAL_735ccaa6_4_k_cu_9cd8f02f_31704cuda3std3__441_GLOBAL__N__735ccaa6_4_k_cu_9cd8f02f_31706ignoreE:
	.zero		1
	.type		_ZN39_INTERNAL_735ccaa6_4_k_cu_9cd8f02f_31704cute7productE,@object
	.size		_ZN39_INTERNAL_735ccaa6_4_k_cu_9cd8f02f_31704cute7productE,(_ZN39_INTERNAL_735ccaa6_4_k_cu_9cd8f02f_31704cuda3std3__45__cpo3endE - _ZN39_INTERNAL_735ccaa6_4_k_cu_9cd8f02f_31704cute7productE)
_ZN39_INTERNAL_735ccaa6_4_k_cu_9cd8f02f_31704cute7productE:
	.zero		1
	.type		_ZN39_INTERNAL_735ccaa6_4_k_cu_9cd8f02f_31704cuda3std3__45__cpo3endE,@object
	.size		_ZN39_INTERNAL_735ccaa6_4_k_cu_9cd8f02f_31704cuda3std3__45__cpo3endE,(_ZN39_INTERNAL_735ccaa6_4_k_cu_9cd8f02f_31704cuda3std3__419piecewise_constructE - _ZN39_INTERNAL_735ccaa6_4_k_cu_9cd8f02f_31704cuda3std3__45__cpo3endE)
_ZN39_INTERNAL_735ccaa6_4_k_cu_9cd8f02f_31704cuda3std3__45__cpo3endE:
	.zero		1
	.type		_ZN39_INTERNAL_735ccaa6_4_k_cu_9cd8f02f_31704cuda3std3__419piecewise_constructE,@object
	.size		_ZN39_INTERNAL_735ccaa6_4_k_cu_9cd8f02f_31704cuda3std3__419piecewise_constructE,(_ZN39_INTERNAL_735ccaa6_4_k_cu_9cd8f02f_31704cuda3std3__45__cpo4cendE - _ZN39_INTERNAL_735ccaa6_4_k_cu_9cd8f02f_31704cuda3std3__419piecewise_constructE)
_ZN39_INTERNAL_735ccaa6_4_k_cu_9cd8f02f_31704cuda3std3__419piecewise_constructE:
	.zero		1
	.type		_ZN39_INTERNAL_735ccaa6_4_k_cu_9cd8f02f_31704cuda3std3__45__cpo4cendE,@object
	.size		_ZN39_INTERNAL_735ccaa6_4_k_cu_9cd8f02f_31704cuda3std3__45__cpo4cendE,(_ZN39_INTERNAL_735ccaa6_4_k_cu_9cd8f02f_31704cuda3std6ranges3__45__cpo4swapE - _ZN39_INTERNAL_735ccaa6_4_k_cu_9cd8f02f_31704cuda3std3__45__cpo4cendE)
_ZN39_INTERNAL_735ccaa6_4_k_cu_9cd8f02f_31704cuda3std3__45__cpo4cendE:
	.zero		1
	.type		_ZN39_INTERNAL_735ccaa6_4_k_cu_9cd8f02f_31704cuda3std6ranges3__45__cpo4swapE,@object
	.size		_ZN39_INTERNAL_735ccaa6_4_k_cu_9cd8f02f_31704cuda3std6ranges3__45__cpo4swapE,(.L_10 - _ZN39_INTERNAL_735ccaa6_4_k_cu_9cd8f02f_31704cuda3std6ranges3__45__cpo4swapE)
_ZN39_INTERNAL_735ccaa6_4_k_cu_9cd8f02f_31704cuda3std6ranges3__45__cpo4swapE:
	.zero		1
.L_10:


//--------------------- .nv.constant0._ZN7cutlass13device_kernelINS_4conv6kernel13ConvUniversalINS1_16ConvProblemShapeILNS1_8OperatorE1ELi2EEENS1_10collective14CollectiveConvINS1_47MainloopSm100TmaUmmaWarpSpecializedImplicitGemmILS5_1ELi8ELi2ELi1ELi2EN4cute5tupleIJNSA_1CILi1EEESD_SD_EEEEENSB_IJNSC_ILi128EEENSC_ILi64EEENSB_IJSH_EEEEEENS_10bfloat16_tESK_NSA_8TiledMMAINSA_8MMA_AtomIJNSA_20SM100_MMA_F16BF16_SSISK_SK_fLi128ELi64ELNSA_4UMMA5MajorE0ELSP_1ELNSO_7ScaleInE0ELSQ_0EEEEEENSA_6LayoutISE_NSB_IJNSC_ILi0EEESU_SU_EEEEENSB_IJNSA_10UnderscoreESX_SX_EEEEENS7_6detail27Sm100ImplicitGemmTileTraitsINSA_20SM90_TMA_LOAD_IM2COLENSA_14ComposedLayoutINSA_7SwizzleILi3ELi4ELi3EEENSA_18smem_ptr_flag_bitsILi16EEENST_INSB_IJNSC_ILi8EEESH_EEENSB_IJSH_SD_EEEEEEEvEENS11_INSA_13SM90_TMA_LOADENS13_IS15_S17_NST_INSB_IJSH_S18_EEENSB_IJSD_SH_EEEEEEEvEEEENS_8epilogue10collective18CollectiveEpilogueINS1L_23Sm100TmaWarpSpecializedILi3ELi2ELi32ELb1ELb0EEEJSJ_NSB_IJNST_ISG_SD_EENST_INSC_ILi32EEESD_EEEEESK_NSB_IJNSB_IJlllEEESD_SU_EEESK_S1V_NS1L_6fusion15FusionCallbacksIS1P_NS1W_17LinearCombinationISK_fSK_fLNS_15FloatRoundStyleE2EEESJ_S1T_JEEENSA_5SM1004TMEM4LOAD26SM100_TMEM_LOAD_32dp32b32xES12_NS13_INS14_ILi2ELi4ELi3EEES17_NST_INSB_IJS18_S1R_EEENSB_IJS1R_SD_EEEEEEENSA_39AutoVectorizingCopyWithAssumedAlignmentILi128EEENSA_21SM90_TMA_STORE_IM2COLES2A_S2C_S2C_EEEvvEEEEvNT_6ParamsE --------------------------
	.section	.nv.constant0._ZN7cutlass13device_kernelINS_4conv6kernel13ConvUniversalINS1_16ConvProblemShapeILNS1_8OperatorE1ELi2EEENS1_10collective14CollectiveConvINS1_47MainloopSm100TmaUmmaWarpSpecializedImplicitGemmILS5_1ELi8ELi2ELi1ELi2EN4cute5tupleIJNSA_1CILi1EEESD_SD_EEEEENSB_IJNSC_ILi128EEENSC_ILi64EEENSB_IJSH_EEEEEENS_10bfloat16_tESK_NSA_8TiledMMAINSA_8MMA_AtomIJNSA_20SM100_MMA_F16BF16_SSISK_SK_fLi128ELi64ELNSA_4UMMA5MajorE0ELSP_1ELNSO_7ScaleInE0ELSQ_0EEEEEENSA_6LayoutISE_NSB_IJNSC_ILi0EEESU_SU_EEEEENSB_IJNSA_10UnderscoreESX_SX_EEEEENS7_6detail27Sm100ImplicitGemmTileTraitsINSA_20SM90_TMA_LOAD_IM2COLENSA_14ComposedLayoutINSA_7SwizzleILi3ELi4ELi3EEENSA_18smem_ptr_flag_bitsILi16EEENST_INSB_IJNSC_ILi8EEESH_EEENSB_IJSH_SD_EEEEEEEvEENS11_INSA_13SM90_TMA_LOADENS13_IS15_S17_NST_INSB_IJSH_S18_EEENSB_IJSD_SH_EEEEEEEvEEEENS_8epilogue10collective18CollectiveEpilogueINS1L_23Sm100TmaWarpSpecializedILi3ELi2ELi32ELb1ELb0EEEJSJ_NSB_IJNST_ISG_SD_EENST_INSC_ILi32EEESD_EEEEESK_NSB_IJNSB_IJlllEEESD_SU_EEESK_S1V_NS1L_6fusion15FusionCallbacksIS1P_NS1W_17LinearCombinationISK_fSK_fLNS_15FloatRoundStyleE2EEESJ_S1T_JEEENSA_5SM1004TMEM4LOAD26SM100_TMEM_LOAD_32dp32b32xES12_NS13_INS14_ILi2ELi4ELi3EEES17_NST_INSB_IJS18_S1R_EEENSB_IJS1R_SD_EEEEEEENSA_39AutoVectorizingCopyWithAssumedAlignmentILi128EEENSA_21SM90_TMA_STORE_IM2COLES2A_S2C_S2C_EEEvvEEEEvNT_6ParamsE,"a",@progbits
	.sectionflags	@""
	.align	4
.nv.constant0._ZN7cutlass13device_kernelINS_4conv6kernel13ConvUniversalINS1_16ConvProblemShapeILNS1_8OperatorE1ELi2EEENS1_10collective14CollectiveConvINS1_47MainloopSm100TmaUmmaWarpSpecializedImplicitGemmILS5_1ELi8ELi2ELi1ELi2EN4cute5tupleIJNSA_1CILi1EEESD_SD_EEEEENSB_IJNSC_ILi128EEENSC_ILi64EEENSB_IJSH_EEEEEENS_10bfloat16_tESK_NSA_8TiledMMAINSA_8MMA_AtomIJNSA_20SM100_MMA_F16BF16_SSISK_SK_fLi128ELi64ELNSA_4UMMA5MajorE0ELSP_1ELNSO_7ScaleInE0ELSQ_0EEEEEENSA_6LayoutISE_NSB_IJNSC_ILi0EEESU_SU_EEEEENSB_IJNSA_10UnderscoreESX_SX_EEEEENS7_6detail27Sm100ImplicitGemmTileTraitsINSA_20SM90_TMA_LOAD_IM2COLENSA_14ComposedLayoutINSA_7SwizzleILi3ELi4ELi3EEENSA_18smem_ptr_flag_bitsILi16EEENST_INSB_IJNSC_ILi8EEESH_EEENSB_IJSH_SD_EEEEEEEvEENS11_INSA_13SM90_TMA_LOADENS13_IS15_S17_NST_INSB_IJSH_S18_EEENSB_IJSD_SH_EEEEEEEvEEEENS_8epilogue10collective18CollectiveEpilogueINS1L_23Sm100TmaWarpSpecializedILi3ELi2ELi32ELb1ELb0EEEJSJ_NSB_IJNST_ISG_SD_EENST_INSC_ILi32EEESD_EEEEESK_NSB_IJNSB_IJlllEEESD_SU_EEESK_S1V_NS1L_6fusion15FusionCallbacksIS1P_NS1W_17LinearCombinationISK_fSK_fLNS_15FloatRoundStyleE2EEESJ_S1T_JEEENSA_5SM1004TMEM4LOAD26SM100_TMEM_LOAD_32dp32b32xES12_NS13_INS14_ILi2ELi4ELi3EEES17_NST_INSB_IJS18_S1R_EEENSB_IJS1R_SD_EEEEEEENSA_39AutoVectorizingCopyWithAssumedAlignmentILi128EEENSA_21SM90_TMA_STORE_IM2COLES2A_S2C_S2C_EEEvvEEEEvNT_6ParamsE:
	.zero		2944


//--------------------- SYMBOLS --------------------------

	.type		.nv.reservedSmem.offset0,@object
	.size		.nv.reservedSmem.offset0,0x4
	.type		.nv.reservedSmem.cap,@object
	.size		.nv.reservedSmem.cap,0x4
	.type		__assertfail,@function
